	.target	sm_100a

	.elftype	@"ET_EXEC"


//--------------------- .note.nv.tkinfo           --------------------------
	.section	.note.nv.tkinfo,"",@"SHT_NOTE"
	.sectionflags	@"SHF_NOTE_NV_TKINFO"
	.tkinfo
        /*0018*/ 	.word	0x00000002
        /*0030*/ 	.string	""
        /*0030*/ 	.string	"ptxas"
        /*0030*/ 	.string	"Cuda compilation tools, release 13.0, V13.0.88"
        /*0030*/ 	.string	"Build cuda_13.0.r13.0/compiler.36424714_0"
        /*0030*/ 	.string	"-arch sm_100a -m 64 "



//--------------------- .note.nv.cuinfo           --------------------------
	.section	.note.nv.cuinfo,"",@"SHT_NOTE"
	.sectionflags	@"SHF_NOTE_NV_CUINFO"
        /*0018*/ 	.short	0x0002
        /*001a*/ 	.short	0x0064
        /*001c*/ 	.short	0x0082
	.zero		2


//--------------------- .nv.info                  --------------------------
	.section	.nv.info,"",@"SHT_CUDA_INFO"
	.align	4


	//----- nvinfo : EIATTR_REGCOUNT
	.align		4
        /*0000*/ 	.byte	0x04, 0x2f
        /*0002*/ 	.short	(.L_19 - .L_18)
	.align		4
.L_18:
        /*0004*/ 	.word	index@(_ZN7cutlass13device_kernelINS_4gemm6kernel13GemmUniversalIN4cute5tupleIJiiiiEEENS1_10collective13CollectiveMmaINS1_35MainloopSm100TmaUmmaWarpSpecializedILi36ELi2ELi4ENS5_IJNS4_1CILi2EEESB_NSA_ILi1EEEEEEEENS5_IJNSA_ILi128EEENSA_ILi64EEESG_EEEaNS5_IJlSC_lEEEaSI_NS4_8TiledMMAINS4_8MMA_AtomIJNS4_21SM100_MMA_S8_2x1SM_SSIaaiLi128ELi64ELNS4_4UMMA5MajorE0ELSN_0ELNSM_8SaturateE0EEEEEENS4_6LayoutINS5_IJSC_SC_SC_EEENS5_IJNSA_ILi0EEEST_ST_EEEEENS5_IJNS4_10UnderscoreESW_SW_EEEEENS4_28SM100_TMA_2SM_LOAD_MULTICASTENS4_14ComposedLayoutINS4_7SwizzleILi2ELi4ELi3EEENS4_18smem_ptr_flag_bitsILi8EEENSR_INS5_IJNSA_ILi8EEESG_EEENS5_IJSG_SC_EEEEEEEvNS4_8identityENS4_18SM100_TMA_2SM_LOADES19_vS1A_EENS_8epilogue10collective18CollectiveEpilogueINS1D_23Sm100TmaWarpSpecializedILi1ELi1ELi32ELb0ELb0EEEJNS5_IJSG_SG_SG_EEENS5_IJNSR_ISG_SC_EES1J_EEEaSI_aSI_NS1D_6fusion15FusionCallbacksIS1H_NS1L_17LinearCombinationIaiaiLNS_15FloatRoundStyleE2EEES1I_S1K_JEEENS4_5SM1004TMEM4LOAD26SM100_TMEM_LOAD_32dp32b32xENS4_13SM90_TMA_LOADES19_NS4_39AutoVectorizingCopyWithAssumedAlignmentILi128EEENS4_14SM90_TMA_STOREES19_S1X_S1X_EEEvvEEEEvNT_6ParamsE)
        /*0008*/ 	.word	0x0000005b


	//----- nvinfo : EIATTR_FRAME_SIZE
	.align		4
.L_19:
        /*000c*/ 	.byte	0x04, 0x11
        /*000e*/ 	.short	(.L_21 - .L_20)
	.align		4
.L_20:
        /*0010*/ 	.word	index@($__internal_2_$__cuda_sm10x_tcgen05_guardrail_trap_unallocated_columns_being_dealloced)
        /*0014*/ 	.word	0x00000000


	//----- nvinfo : EIATTR_FRAME_SIZE
	.align		4
.L_21:
        /*0018*/ 	.byte	0x04, 0x11
        /*001a*/ 	.short	(.L_23 - .L_22)
	.align		4
.L_22:
        /*001c*/ 	.word	index@($__internal_1_$__cuda_sm10x_tcgen05_guardrail_trap_phase_invalid_during_alloc)
        /*0020*/ 	.word	0x00000000


	//----- nvinfo : EIATTR_FRAME_SIZE
	.align		4
.L_23:
        /*0024*/ 	.byte	0x04, 0x11
        /*0026*/ 	.short	(.L_25 - .L_24)
	.align		4
.L_24:
        /*0028*/ 	.word	index@($__internal_0_$__cuda_sm10x_tcgen05_guardrail_trap_col_being_dealloced_not_returned_by_alloc)
        /*002c*/ 	.word	0x00000000


	//----- nvinfo : EIATTR_FRAME_SIZE
	.align		4
.L_25:
        /*0030*/ 	.byte	0x04, 0x11
        /*0032*/ 	.short	(.L_27 - .L_26)
	.align		4
.L_26:
        /*0034*/ 	.word	index@(_ZN7cutlass13device_kernelINS_4gemm6kernel13GemmUniversalIN4cute5tupleIJiiiiEEENS1_10collective13CollectiveMmaINS1_35MainloopSm100TmaUmmaWarpSpecializedILi36ELi2ELi4ENS5_IJNS4_1CILi2EEESB_NSA_ILi1EEEEEEEENS5_IJNSA_ILi128EEENSA_ILi64EEESG_EEEaNS5_IJlSC_lEEEaSI_NS4_8TiledMMAINS4_8MMA_AtomIJNS4_21SM100_MMA_S8_2x1SM_SSIaaiLi128ELi64ELNS4_4UMMA5MajorE0ELSN_0ELNSM_8SaturateE0EEEEEENS4_6LayoutINS5_IJSC_SC_SC_EEENS5_IJNSA_ILi0EEEST_ST_EEEEENS5_IJNS4_10UnderscoreESW_SW_EEEEENS4_28SM100_TMA_2SM_LOAD_MULTICASTENS4_14ComposedLayoutINS4_7SwizzleILi2ELi4ELi3EEENS4_18smem_ptr_flag_bitsILi8EEENSR_INS5_IJNSA_ILi8EEESG_EEENS5_IJSG_SC_EEEEEEEvNS4_8identityENS4_18SM100_TMA_2SM_LOADES19_vS1A_EENS_8epilogue10collective18CollectiveEpilogueINS1D_23Sm100TmaWarpSpecializedILi1ELi1ELi32ELb0ELb0EEEJNS5_IJSG_SG_SG_EEENS5_IJNSR_ISG_SC_EES1J_EEEaSI_aSI_NS1D_6fusion15FusionCallbacksIS1H_NS1L_17LinearCombinationIaiaiLNS_15FloatRoundStyleE2EEES1I_S1K_JEEENS4_5SM1004TMEM4LOAD26SM100_TMEM_LOAD_32dp32b32xENS4_13SM90_TMA_LOADES19_NS4_39AutoVectorizingCopyWithAssumedAlignmentILi128EEENS4_14SM90_TMA_STOREES19_S1X_S1X_EEEvvEEEEvNT_6ParamsE)
        /*0038*/ 	.word	0x00000000


	//----- nvinfo : EIATTR_MIN_STACK_SIZE
	.align		4
.L_27:
        /*003c*/ 	.byte	0x04, 0x12
        /*003e*/ 	.short	(.L_29 - .L_28)
	.align		4
.L_28:
        /*0040*/ 	.word	index@(_ZN7cutlass13device_kernelINS_4gemm6kernel13GemmUniversalIN4cute5tupleIJiiiiEEENS1_10collective13CollectiveMmaINS1_35MainloopSm100TmaUmmaWarpSpecializedILi36ELi2ELi4ENS5_IJNS4_1CILi2EEESB_NSA_ILi1EEEEEEEENS5_IJNSA_ILi128EEENSA_ILi64EEESG_EEEaNS5_IJlSC_lEEEaSI_NS4_8TiledMMAINS4_8MMA_AtomIJNS4_21SM100_MMA_S8_2x1SM_SSIaaiLi128ELi64ELNS4_4UMMA5MajorE0ELSN_0ELNSM_8SaturateE0EEEEEENS4_6LayoutINS5_IJSC_SC_SC_EEENS5_IJNSA_ILi0EEEST_ST_EEEEENS5_IJNS4_10UnderscoreESW_SW_EEEEENS4_28SM100_TMA_2SM_LOAD_MULTICASTENS4_14ComposedLayoutINS4_7SwizzleILi2ELi4ELi3EEENS4_18smem_ptr_flag_bitsILi8EEENSR_INS5_IJNSA_ILi8EEESG_EEENS5_IJSG_SC_EEEEEEEvNS4_8identityENS4_18SM100_TMA_2SM_LOADES19_vS1A_EENS_8epilogue10collective18CollectiveEpilogueINS1D_23Sm100TmaWarpSpecializedILi1ELi1ELi32ELb0ELb0EEEJNS5_IJSG_SG_SG_EEENS5_IJNSR_ISG_SC_EES1J_EEEaSI_aSI_NS1D_6fusion15FusionCallbacksIS1H_NS1L_17LinearCombinationIaiaiLNS_15FloatRoundStyleE2EEES1I_S1K_JEEENS4_5SM1004TMEM4LOAD26SM100_TMEM_LOAD_32dp32b32xENS4_13SM90_TMA_LOADES19_NS4_39AutoVectorizingCopyWithAssumedAlignmentILi128EEENS4_14SM90_TMA_STOREES19_S1X_S1X_EEEvvEEEEvNT_6ParamsE)
        /*0044*/ 	.word	0x00000000
.L_29:


//--------------------- .nv.compat                --------------------------
	.section	.nv.compat,"",@"SHT_CUDA_COMPAT_INFO"
	.align	4
        /*0000*/ 	.byte	0x02, 0x09, 0x01, 0x00, 0x02, 0x02, 0x03, 0x00, 0x02, 0x05, 0x06, 0x00, 0x03, 0x07, 0x01, 0x01
        /*0010*/ 	.byte	0x02, 0x03, 0x01, 0x00, 0x02, 0x06, 0x01, 0x00, 0x04, 0x0b, 0x08, 0x00, 0x01, 0x00, 0x00, 0x00
        /*0020*/ 	.byte	0x00, 0x00, 0x00, 0x00


//--------------------- .nv.info._ZN7cutlass13device_kernelINS_4gemm6kernel13GemmUniversalIN4cute5tupleIJiiiiEEENS1_10collective13CollectiveMmaINS1_35MainloopSm100TmaUmmaWarpSpecializedILi36ELi2ELi4ENS5_IJNS4_1CILi2EEESB_NSA_ILi1EEEEEEEENS5_IJNSA_ILi128EEENSA_ILi64EEESG_EEEaNS5_IJlSC_lEEEaSI_NS4_8TiledMMAINS4_8MMA_AtomIJNS4_21SM100_MMA_S8_2x1SM_SSIaaiLi128ELi64ELNS4_4UMMA5MajorE0ELSN_0ELNSM_8SaturateE0EEEEEENS4_6LayoutINS5_IJSC_SC_SC_EEENS5_IJNSA_ILi0EEEST_ST_EEEEENS5_IJNS4_10UnderscoreESW_SW_EEEEENS4_28SM100_TMA_2SM_LOAD_MULTICASTENS4_14ComposedLayoutINS4_7SwizzleILi2ELi4ELi3EEENS4_18smem_ptr_flag_bitsILi8EEENSR_INS5_IJNSA_ILi8EEESG_EEENS5_IJSG_SC_EEEEEEEvNS4_8identityENS4_18SM100_TMA_2SM_LOADES19_vS1A_EENS_8epilogue10collective18CollectiveEpilogueINS1D_23Sm100TmaWarpSpecializedILi1ELi1ELi32ELb0ELb0EEEJNS5_IJSG_SG_SG_EEENS5_IJNSR_ISG_SC_EES1J_EEEaSI_aSI_NS1D_6fusion15FusionCallbacksIS1H_NS1L_17LinearCombinationIaiaiLNS_15FloatRoundStyleE2EEES1I_S1K_JEEENS4_5SM1004TMEM4LOAD26SM100_TMEM_LOAD_32dp32b32xENS4_13SM90_TMA_LOADES19_NS4_39AutoVectorizingCopyWithAssumedAlignmentILi128EEENS4_14SM90_TMA_STOREES19_S1X_S1X_EEEvvEEEEvNT_6ParamsE --------------------------
	.section	.nv.info._ZN7cutlass13device_kernelINS_4gemm6kernel13GemmUniversalIN4cute5tupleIJiiiiEEENS1_10collective13CollectiveMmaINS1_35MainloopSm100TmaUmmaWarpSpecializedILi36ELi2ELi4ENS5_IJNS4_1CILi2EEESB_NSA_ILi1EEEEEEEENS5_IJNSA_ILi128EEENSA_ILi64EEESG_EEEaNS5_IJlSC_lEEEaSI_NS4_8TiledMMAINS4_8MMA_AtomIJNS4_21SM100_MMA_S8_2x1SM_SSIaaiLi128ELi64ELNS4_4UMMA5MajorE0ELSN_0ELNSM_8SaturateE0EEEEEENS4_6LayoutINS5_IJSC_SC_SC_EEENS5_IJNSA_ILi0EEEST_ST_EEEEENS5_IJNS4_10UnderscoreESW_SW_EEEEENS4_28SM100_TMA_2SM_LOAD_MULTICASTENS4_14ComposedLayoutINS4_7SwizzleILi2ELi4ELi3EEENS4_18smem_ptr_flag_bitsILi8EEENSR_INS5_IJNSA_ILi8EEESG_EEENS5_IJSG_SC_EEEEEEEvNS4_8identityENS4_18SM100_TMA_2SM_LOADES19_vS1A_EENS_8epilogue10collective18CollectiveEpilogueINS1D_23Sm100TmaWarpSpecializedILi1ELi1ELi32ELb0ELb0EEEJNS5_IJSG_SG_SG_EEENS5_IJNSR_ISG_SC_EES1J_EEEaSI_aSI_NS1D_6fusion15FusionCallbacksIS1H_NS1L_17LinearCombinationIaiaiLNS_15FloatRoundStyleE2EEES1I_S1K_JEEENS4_5SM1004TMEM4LOAD26SM100_TMEM_LOAD_32dp32b32xENS4_13SM90_TMA_LOADES19_NS4_39AutoVectorizingCopyWithAssumedAlignmentILi128EEENS4_14SM90_TMA_STOREES19_S1X_S1X_EEEvvEEEEvNT_6ParamsE,"",@"SHT_CUDA_INFO"
	.sectionflags	@""
	.align	4


	//----- nvinfo : EIATTR_CUDA_API_VERSION
	.align		4
        /*0000*/ 	.byte	0x04, 0x37
        /*0002*/ 	.short	(.L_31 - .L_30)
.L_30:
        /*0004*/ 	.word	0x00000082


	//----- nvinfo : EIATTR_KPARAM_INFO
	.align		4
.L_31:
        /*0008*/ 	.byte	0x04, 0x17
        /*000a*/ 	.short	(.L_33 - .L_32)
.L_32:
        /*000c*/ 	.word	0x00000000
        /*0010*/ 	.short	0x0000
        /*0012*/ 	.short	0x0000
        /*0014*/ 	.byte	0x00, 0xf0, 0x01, 0x20


	//----- nvinfo : EIATTR_AT_ENTRY_FRAGMENTS
	.align		4
.L_33:
        /*0018*/ 	.byte	0x04, 0x4f
        /*001a*/ 	.short	(.L_35 - .L_34)


	//   ....[0]....
.L_34:
        /*001c*/ 	.word	0x00000007


	//----- nvinfo : EIATTR_RESERVED_SMEM_USED
	.align		4
.L_35:
        /*0020*/ 	.byte	0x01, 0x41
	.zero		2


	//----- nvinfo : EIATTR_SPARSE_MMA_MASK
	.align		4
        /*0024*/ 	.byte	0x03, 0x50
        /*0026*/ 	.short	0x0000


	//----- nvinfo : EIATTR_TCGEN05_2CTA_USED
	.align		4
        /*0028*/ 	.byte	0x01, 0x52
	.zero		2


	//----- nvinfo : EIATTR_MAXREG_COUNT
	.align		4
        /*002c*/ 	.byte	0x03, 0x1b
        /*002e*/ 	.short	0x00ff


	//----- nvinfo : EIATTR_NUM_BARRIERS
	.align		4
        /*0030*/ 	.byte	0x02, 0x4c
        /*0032*/ 	.byte	0x07
	.zero		1


	//----- nvinfo : EIATTR_EXTERNS
	.align		4
        /*0034*/ 	.byte	0x04, 0x0f
        /*0036*/ 	.short	(.L_37 - .L_36)


	//   ....[0]....
	.align		4
.L_36:
        /*0038*/ 	.word	index@(__assertfail)


	//----- nvinfo : EIATTR_MERCURY_ISA_VERSION
	.align		4
.L_37:
        /*003c*/ 	.byte	0x03, 0x5f
        /*003e*/ 	.short	0x0101


	//----- nvinfo : EIATTR_INT_WARP_WIDE_INSTR_OFFSETS
	.align		4
        /*0040*/ 	.byte	0x04, 0x31
        /*0042*/ 	.short	(.L_39 - .L_38)


	//   ....[0]....
.L_38:
        /*0044*/ 	.word	0x00001130


	//   ....[1]....
        /*0048*/ 	.word	0x000011d0


	//   ....[2]....
        /*004c*/ 	.word	0x00005790


	//   ....[3]....
        /*0050*/ 	.word	0x000057c0


	//   ....[4]....
        /*0054*/ 	.word	0x000057e0


	//   ....[5]....
        /*0058*/ 	.word	0x00006310


	//   ....[6]....
        /*005c*/ 	.word	0x000063c0


	//----- nvinfo : EIATTR_COOP_GROUP_MASK_REGIDS
	.align		4
.L_39:
        /*0060*/ 	.byte	0x04, 0x29
        /*0062*/ 	.short	(.L_41 - .L_40)


	//   ....[0]....
.L_40:
        /*0064*/ 	.word	0xffffffff


	//   ....[1]....
        /*0068*/ 	.word	0xffffffff


	//   ....[2]....
        /*006c*/ 	.word	0xffffffff


	//   ....[3]....
        /*0070*/ 	.word	0xffffffff


	//   ....[4]....
        /*0074*/ 	.word	0xffffffff


	//   ....[5]....
        /*0078*/ 	.word	0xffffffff


	//   ....[6]....
        /*007c*/ 	.word	0xffffffff


	//   ....[7]....
        /*0080*/ 	.word	0xffffffff


	//   ....[8]....
        /*0084*/ 	.word	0xffffffff


	//   ....[9]....
        /*0088*/ 	.word	0xffffffff


	//   ....[10]....
        /*008c*/ 	.word	0xffffffff


	//   ....[11]....
        /*0090*/ 	.word	0xffffffff


	//   ....[12]....
        /*0094*/ 	.word	0xffffffff


	//   ....[13]....
        /*0098*/ 	.word	0xffffffff


	//----- nvinfo : EIATTR_COOP_GROUP_INSTR_OFFSETS
	.align		4
.L_41:
        /*009c*/ 	.byte	0x04, 0x28
        /*009e*/ 	.short	(.L_43 - .L_42)


	//   ....[0]....
.L_42:
        /*00a0*/ 	.word	0x000000b0


	//   ....[1]....
        /*00a4*/ 	.word	0x00000510


	//   ....[2]....
        /*00a8*/ 	.word	0x00000b00


	//   ....[3]....
        /*00ac*/ 	.word	0x00000c30


	//   ....[4]....
        /*00b0*/ 	.word	0x00000d20


	//   ....[5]....
        /*00b4*/ 	.word	0x00000e80


	//   ....[6]....
        /*00b8*/ 	.word	0x00001010


	//   ....[7]....
        /*00bc*/ 	.word	0x00001250


	//   ....[8]....
        /*00c0*/ 	.word	0x000025b0


	//   ....[9]....
        /*00c4*/ 	.word	0x00004650


	//   ....[10]....
        /*00c8*/ 	.word	0x00004b20


	//   ....[11]....
        /*00cc*/ 	.word	0x00004b50


	//   ....[12]....
        /*00d0*/ 	.word	0x00005690


	//   ....[13]....
        /*00d4*/ 	.word	0x000058a0


	//----- nvinfo : EIATTR_VRC_CTA_INIT_COUNT
	.align		4
.L_43:
        /*00d8*/ 	.byte	0x02, 0x4a
        /*00da*/ 	.byte	0x80
	.zero		1


	//----- nvinfo : EIATTR_SYSCALL_OFFSETS
	.align		4
        /*00dc*/ 	.byte	0x04, 0x46
        /*00de*/ 	.short	(.L_45 - .L_44)


	//   ....[0]....
.L_44:
        /*00e0*/ 	.word	0x00006f30


	//   ....[1]....
        /*00e4*/ 	.word	0x00007070


	//   ....[2]....
        /*00e8*/ 	.word	0x000077a0


	//----- nvinfo : EIATTR_MBARRIER_INSTR_OFFSETS
	.align		4
.L_45:
        /*00ec*/ 	.byte	0x04, 0x39
        /*00ee*/ 	.short	(.L_47 - .L_46)


	//   ....[0]....
.L_46:
        /*00f0*/ 	.word	0x00000660
        /*00f4*/ 	.word	0x000000ff
        /*00f8*/ 	.word	0x00000000
        /*00fc*/ 	.short	0x0100
        /*00fe*/ 	.byte	0x04
	.zero		1


	//   ....[1]....
        /*0100*/ 	.word	0x00000670
        /*0104*/ 	.word	0x000000ff
        /*0108*/ 	.word	0x00000120
        /*010c*/ 	.short	0x0100
        /*010e*/ 	.byte	0x04
	.zero		1


	//   ....[2]....
        /*0110*/ 	.word	0x00000680
        /*0114*/ 	.word	0x000000ff
        /*0118*/ 	.word	0x00000008
        /*011c*/ 	.short	0x0100
        /*011e*/ 	.byte	0x04
	.zero		1


	//   ....[3]....
        /*0120*/ 	.word	0x00000690
        /*0124*/ 	.word	0x000000ff
        /*0128*/ 	.word	0x00000128
        /*012c*/ 	.short	0x0100
        /*012e*/ 	.byte	0x04
	.zero		1


	//   ....[4]....
        /*0130*/ 	.word	0x000006a0
        /*0134*/ 	.word	0x000000ff
        /*0138*/ 	.word	0x00000010
        /*013c*/ 	.short	0x0100
        /*013e*/ 	.byte	0x04
	.zero		1


	//   ....[5]....
        /*0140*/ 	.word	0x000006b0
        /*0144*/ 	.word	0x000000ff
        /*0148*/ 	.word	0x00000130
        /*014c*/ 	.short	0x0100
        /*014e*/ 	.byte	0x04
	.zero		1


	//   ....[6]....
        /*0150*/ 	.word	0x000006c0
        /*0154*/ 	.word	0x000000ff
        /*0158*/ 	.word	0x00000018
        /*015c*/ 	.short	0x0100
        /*015e*/ 	.byte	0x04
	.zero		1


	//   ....[7]....
        /*0160*/ 	.word	0x000006d0
        /*0164*/ 	.word	0x000000ff
        /*0168*/ 	.word	0x00000138
        /*016c*/ 	.short	0x0100
        /*016e*/ 	.byte	0x04
	.zero		1


	//   ....[8]....
        /*0170*/ 	.word	0x000006e0
        /*0174*/ 	.word	0x000000ff
        /*0178*/ 	.word	0x00000020
        /*017c*/ 	.short	0x0100
        /*017e*/ 	.byte	0x04
	.zero		1


	//   ....[9]....
        /*0180*/ 	.word	0x000006f0
        /*0184*/ 	.word	0x000000ff
        /*0188*/ 	.word	0x00000140
        /*018c*/ 	.short	0x0100
        /*018e*/ 	.byte	0x04
	.zero		1


	//   ....[10]....
        /*0190*/ 	.word	0x00000700
        /*0194*/ 	.word	0x000000ff
        /*0198*/ 	.word	0x00000028
        /*019c*/ 	.short	0x0100
        /*019e*/ 	.byte	0x04
	.zero		1


	//   ....[11]....
        /*01a0*/ 	.word	0x00000710
        /*01a4*/ 	.word	0x000000ff
        /*01a8*/ 	.word	0x00000148
        /*01ac*/ 	.short	0x0100
        /*01ae*/ 	.byte	0x04
	.zero		1


	//   ....[12]....
        /*01b0*/ 	.word	0x00000720
        /*01b4*/ 	.word	0x000000ff
        /*01b8*/ 	.word	0x00000030
        /*01bc*/ 	.short	0x0100
        /*01be*/ 	.byte	0x04
	.zero		1


	//   ....[13]....
        /*01c0*/ 	.word	0x00000730
        /*01c4*/ 	.word	0x000000ff
        /*01c8*/ 	.word	0x00000150
        /*01cc*/ 	.short	0x0100
        /*01ce*/ 	.byte	0x04
	.zero		1


	//   ....[14]....
        /*01d0*/ 	.word	0x00000740
        /*01d4*/ 	.word	0x000000ff
        /*01d8*/ 	.word	0x00000038
        /*01dc*/ 	.short	0x0100
        /*01de*/ 	.byte	0x04
	.zero		1


	//   ....[15]....
        /*01e0*/ 	.word	0x00000750
        /*01e4*/ 	.word	0x000000ff
        /*01e8*/ 	.word	0x00000158
        /*01ec*/ 	.short	0x0100
        /*01ee*/ 	.byte	0x04
	.zero		1


	//   ....[16]....
        /*01f0*/ 	.word	0x00000760
        /*01f4*/ 	.word	0x000000ff
        /*01f8*/ 	.word	0x00000040
        /*01fc*/ 	.short	0x0100
        /*01fe*/ 	.byte	0x04
	.zero		1


	//   ....[17]....
        /*0200*/ 	.word	0x00000770
        /*0204*/ 	.word	0x000000ff
        /*0208*/ 	.word	0x00000160
        /*020c*/ 	.short	0x0100
        /*020e*/ 	.byte	0x04
	.zero		1


	//   ....[18]....
        /*0210*/ 	.word	0x00000780
        /*0214*/ 	.word	0x000000ff
        /*0218*/ 	.word	0x00000048
        /*021c*/ 	.short	0x0100
        /*021e*/ 	.byte	0x04
	.zero		1


	//   ....[19]....
        /*0220*/ 	.word	0x00000790
        /*0224*/ 	.word	0x000000ff
        /*0228*/ 	.word	0x00000168
        /*022c*/ 	.short	0x0100
        /*022e*/ 	.byte	0x04
	.zero		1


	//   ....[20]....
        /*0230*/ 	.word	0x000007a0
        /*0234*/ 	.word	0x000000ff
        /*0238*/ 	.word	0x00000050
        /*023c*/ 	.short	0x0100
        /*023e*/ 	.byte	0x04
	.zero		1


	//   ....[21]....
        /*0240*/ 	.word	0x000007b0
        /*0244*/ 	.word	0x000000ff
        /*0248*/ 	.word	0x00000170
        /*024c*/ 	.short	0x0100
        /*024e*/ 	.byte	0x04
	.zero		1


	//   ....[22]....
        /*0250*/ 	.word	0x000007c0
        /*0254*/ 	.word	0x000000ff
        /*0258*/ 	.word	0x00000058
        /*025c*/ 	.short	0x0100
        /*025e*/ 	.byte	0x04
	.zero		1


	//   ....[23]....
        /*0260*/ 	.word	0x000007d0
        /*0264*/ 	.word	0x000000ff
        /*0268*/ 	.word	0x00000178
        /*026c*/ 	.short	0x0100
        /*026e*/ 	.byte	0x04
	.zero		1


	//   ....[24]....
        /*0270*/ 	.word	0x000007e0
        /*0274*/ 	.word	0x000000ff
        /*0278*/ 	.word	0x00000060
        /*027c*/ 	.short	0x0100
        /*027e*/ 	.byte	0x04
	.zero		1


	//   ....[25]....
        /*0280*/ 	.word	0x000007f0
        /*0284*/ 	.word	0x000000ff
        /*0288*/ 	.word	0x00000180
        /*028c*/ 	.short	0x0100
        /*028e*/ 	.byte	0x04
	.zero		1


	//   ....[26]....
        /*0290*/ 	.word	0x00000800
        /*0294*/ 	.word	0x000000ff
        /*0298*/ 	.word	0x00000068
        /*029c*/ 	.short	0x0100
        /*029e*/ 	.byte	0x04
	.zero		1


	//   ....[27]....
        /*02a0*/ 	.word	0x00000810
        /*02a4*/ 	.word	0x000000ff
        /*02a8*/ 	.word	0x00000188
        /*02ac*/ 	.short	0x0100
        /*02ae*/ 	.byte	0x04
	.zero		1


	//   ....[28]....
        /*02b0*/ 	.word	0x00000820
        /*02b4*/ 	.word	0x000000ff
        /*02b8*/ 	.word	0x00000070
        /*02bc*/ 	.short	0x0100
        /*02be*/ 	.byte	0x04
	.zero		1


	//   ....[29]....
        /*02c0*/ 	.word	0x00000830
        /*02c4*/ 	.word	0x000000ff
        /*02c8*/ 	.word	0x00000190
        /*02cc*/ 	.short	0x0100
        /*02ce*/ 	.byte	0x04
	.zero		1


	//   ....[30]....
        /*02d0*/ 	.word	0x00000840
        /*02d4*/ 	.word	0x000000ff
        /*02d8*/ 	.word	0x00000078
        /*02dc*/ 	.short	0x0100
        /*02de*/ 	.byte	0x04
	.zero		1


	//   ....[31]....
        /*02e0*/ 	.word	0x00000850
        /*02e4*/ 	.word	0x000000ff
        /*02e8*/ 	.word	0x00000198
        /*02ec*/ 	.short	0x0100
        /*02ee*/ 	.byte	0x04
	.zero		1


	//   ....[32]....
        /*02f0*/ 	.word	0x00000860
        /*02f4*/ 	.word	0x000000ff
        /*02f8*/ 	.word	0x00000080
        /*02fc*/ 	.short	0x0100
        /*02fe*/ 	.byte	0x04
	.zero		1


	//   ....[33]....
        /*0300*/ 	.word	0x00000870
        /*0304*/ 	.word	0x000000ff
        /*0308*/ 	.word	0x000001a0
        /*030c*/ 	.short	0x0100
        /*030e*/ 	.byte	0x04
	.zero		1


	//   ....[34]....
        /*0310*/ 	.word	0x00000880
        /*0314*/ 	.word	0x000000ff
        /*0318*/ 	.word	0x00000088
        /*031c*/ 	.short	0x0100
        /*031e*/ 	.byte	0x04
	.zero		1


	//   ....[35]....
        /*0320*/ 	.word	0x00000890
        /*0324*/ 	.word	0x000000ff
        /*0328*/ 	.word	0x000001a8
        /*032c*/ 	.short	0x0100
        /*032e*/ 	.byte	0x04
	.zero		1


	//   ....[36]....
        /*0330*/ 	.word	0x000008a0
        /*0334*/ 	.word	0x000000ff
        /*0338*/ 	.word	0x00000090
        /*033c*/ 	.short	0x0100
        /*033e*/ 	.byte	0x04
	.zero		1


	//   ....[37]....
        /*0340*/ 	.word	0x000008b0
        /*0344*/ 	.word	0x000000ff
        /*0348*/ 	.word	0x000001b0
        /*034c*/ 	.short	0x0100
        /*034e*/ 	.byte	0x04
	.zero		1


	//   ....[38]....
        /*0350*/ 	.word	0x000008c0
        /*0354*/ 	.word	0x000000ff
        /*0358*/ 	.word	0x00000098
        /*035c*/ 	.short	0x0100
        /*035e*/ 	.byte	0x04
	.zero		1


	//   ....[39]....
        /*0360*/ 	.word	0x000008d0
        /*0364*/ 	.word	0x000000ff
        /*0368*/ 	.word	0x000001b8
        /*036c*/ 	.short	0x0100
        /*036e*/ 	.byte	0x04
	.zero		1


	//   ....[40]....
        /*0370*/ 	.word	0x000008e0
        /*0374*/ 	.word	0x000000ff
        /*0378*/ 	.word	0x000000a0
        /*037c*/ 	.short	0x0100
        /*037e*/ 	.byte	0x04
	.zero		1


	//   ....[41]....
        /*0380*/ 	.word	0x000008f0
        /*0384*/ 	.word	0x000000ff
        /*0388*/ 	.word	0x000001c0
        /*038c*/ 	.short	0x0100
        /*038e*/ 	.byte	0x04
	.zero		1


	//   ....[42]....
        /*0390*/ 	.word	0x00000900
        /*0394*/ 	.word	0x000000ff
        /*0398*/ 	.word	0x000000a8
        /*039c*/ 	.short	0x0100
        /*039e*/ 	.byte	0x04
	.zero		1


	//   ....[43]....
        /*03a0*/ 	.word	0x00000910
        /*03a4*/ 	.word	0x000000ff
        /*03a8*/ 	.word	0x000001c8
        /*03ac*/ 	.short	0x0100
        /*03ae*/ 	.byte	0x04
	.zero		1


	//   ....[44]....
        /*03b0*/ 	.word	0x00000920
        /*03b4*/ 	.word	0x000000ff
        /*03b8*/ 	.word	0x000000b0
        /*03bc*/ 	.short	0x0100
        /*03be*/ 	.byte	0x04
	.zero		1


	//   ....[45]....
        /*03c0*/ 	.word	0x00000930
        /*03c4*/ 	.word	0x000000ff
        /*03c8*/ 	.word	0x000001d0
        /*03cc*/ 	.short	0x0100
        /*03ce*/ 	.byte	0x04
	.zero		1


	//   ....[46]....
        /*03d0*/ 	.word	0x00000940
        /*03d4*/ 	.word	0x000000ff
        /*03d8*/ 	.word	0x000000b8
        /*03dc*/ 	.short	0x0100
        /*03de*/ 	.byte	0x04
	.zero		1


	//   ....[47]....
        /*03e0*/ 	.word	0x00000950
        /*03e4*/ 	.word	0x000000ff
        /*03e8*/ 	.word	0x000001d8
        /*03ec*/ 	.short	0x0100
        /*03ee*/ 	.byte	0x04
	.zero		1


	//   ....[48]....
        /*03f0*/ 	.word	0x00000960
        /*03f4*/ 	.word	0x000000ff
        /*03f8*/ 	.word	0x000000c0
        /*03fc*/ 	.short	0x0100
        /*03fe*/ 	.byte	0x04
	.zero		1


	//   ....[49]....
        /*0400*/ 	.word	0x00000970
        /*0404*/ 	.word	0x000000ff
        /*0408*/ 	.word	0x000001e0
        /*040c*/ 	.short	0x0100
        /*040e*/ 	.byte	0x04
	.zero		1


	//   ....[50]....
        /*0410*/ 	.word	0x00000980
        /*0414*/ 	.word	0x000000ff
        /*0418*/ 	.word	0x000000c8
        /*041c*/ 	.short	0x0100
        /*041e*/ 	.byte	0x04
	.zero		1


	//   ....[51]....
        /*0420*/ 	.word	0x00000990
        /*0424*/ 	.word	0x000000ff
        /*0428*/ 	.word	0x000001e8
        /*042c*/ 	.short	0x0100
        /*042e*/ 	.byte	0x04
	.zero		1


	//   ....[52]....
        /*0430*/ 	.word	0x000009a0
        /*0434*/ 	.word	0x000000ff
        /*0438*/ 	.word	0x000000d0
        /*043c*/ 	.short	0x0100
        /*043e*/ 	.byte	0x04
	.zero		1


	//   ....[53]....
        /*0440*/ 	.word	0x000009b0
        /*0444*/ 	.word	0x000000ff
        /*0448*/ 	.word	0x000001f0
        /*044c*/ 	.short	0x0100
        /*044e*/ 	.byte	0x04
	.zero		1


	//   ....[54]....
        /*0450*/ 	.word	0x000009c0
        /*0454*/ 	.word	0x000000ff
        /*0458*/ 	.word	0x000000d8
        /*045c*/ 	.short	0x0100
        /*045e*/ 	.byte	0x04
	.zero		1


	//   ....[55]....
        /*0460*/ 	.word	0x000009d0
        /*0464*/ 	.word	0x000000ff
        /*0468*/ 	.word	0x000001f8
        /*046c*/ 	.short	0x0100
        /*046e*/ 	.byte	0x04
	.zero		1


	//   ....[56]....
        /*0470*/ 	.word	0x000009e0
        /*0474*/ 	.word	0x000000ff
        /*0478*/ 	.word	0x000000e0
        /*047c*/ 	.short	0x0100
        /*047e*/ 	.byte	0x04
	.zero		1


	//   ....[57]....
        /*0480*/ 	.word	0x000009f0
        /*0484*/ 	.word	0x000000ff
        /*0488*/ 	.word	0x00000200
        /*048c*/ 	.short	0x0100
        /*048e*/ 	.byte	0x04
	.zero		1


	//   ....[58]....
        /*0490*/ 	.word	0x00000a00
        /*0494*/ 	.word	0x000000ff
        /*0498*/ 	.word	0x000000e8
        /*049c*/ 	.short	0x0100
        /*049e*/ 	.byte	0x04
	.zero		1


	//   ....[59]....
        /*04a0*/ 	.word	0x00000a10
        /*04a4*/ 	.word	0x000000ff
        /*04a8*/ 	.word	0x00000208
        /*04ac*/ 	.short	0x0100
        /*04ae*/ 	.byte	0x04
	.zero		1


	//   ....[60]....
        /*04b0*/ 	.word	0x00000a20
        /*04b4*/ 	.word	0x000000ff
        /*04b8*/ 	.word	0x000000f0
        /*04bc*/ 	.short	0x0100
        /*04be*/ 	.byte	0x04
	.zero		1


	//   ....[61]....
        /*04c0*/ 	.word	0x00000a30
        /*04c4*/ 	.word	0x000000ff
        /*04c8*/ 	.word	0x00000210
        /*04cc*/ 	.short	0x0100
        /*04ce*/ 	.byte	0x04
	.zero		1


	//   ....[62]....
        /*04d0*/ 	.word	0x00000a40
        /*04d4*/ 	.word	0x000000ff
        /*04d8*/ 	.word	0x000000f8
        /*04dc*/ 	.short	0x0100
        /*04de*/ 	.byte	0x04
	.zero		1


	//   ....[63]....
        /*04e0*/ 	.word	0x00000a50
        /*04e4*/ 	.word	0x000000ff
        /*04e8*/ 	.word	0x00000218
        /*04ec*/ 	.short	0x0100
        /*04ee*/ 	.byte	0x04
	.zero		1


	//   ....[64]....
        /*04f0*/ 	.word	0x00000a60
        /*04f4*/ 	.word	0x000000ff
        /*04f8*/ 	.word	0x00000100
        /*04fc*/ 	.short	0x0100
        /*04fe*/ 	.byte	0x04
	.zero		1


	//   ....[65]....
        /*0500*/ 	.word	0x00000a70
        /*0504*/ 	.word	0x000000ff
        /*0508*/ 	.word	0x00000220
        /*050c*/ 	.short	0x0100
        /*050e*/ 	.byte	0x04
	.zero		1


	//   ....[66]....
        /*0510*/ 	.word	0x00000a80
        /*0514*/ 	.word	0x000000ff
        /*0518*/ 	.word	0x00000108
        /*051c*/ 	.short	0x0100
        /*051e*/ 	.byte	0x04
	.zero		1


	//   ....[67]....
        /*0520*/ 	.word	0x00000a90
        /*0524*/ 	.word	0x000000ff
        /*0528*/ 	.word	0x00000228
        /*052c*/ 	.short	0x0100
        /*052e*/ 	.byte	0x04
	.zero		1


	//   ....[68]....
        /*0530*/ 	.word	0x00000aa0
        /*0534*/ 	.word	0x000000ff
        /*0538*/ 	.word	0x00000110
        /*053c*/ 	.short	0x0100
        /*053e*/ 	.byte	0x04
	.zero		1


	//   ....[69]....
        /*0540*/ 	.word	0x00000ab0
        /*0544*/ 	.word	0x000000ff
        /*0548*/ 	.word	0x00000230
        /*054c*/ 	.short	0x0100
        /*054e*/ 	.byte	0x04
	.zero		1


	//   ....[70]....
        /*0550*/ 	.word	0x00000ac0
        /*0554*/ 	.word	0x000000ff
        /*0558*/ 	.word	0x00000118
        /*055c*/ 	.short	0x0100
        /*055e*/ 	.byte	0x04
	.zero		1


	//   ....[71]....
        /*0560*/ 	.word	0x00000ad0
        /*0564*/ 	.word	0x000000ff
        /*0568*/ 	.word	0x00000238
        /*056c*/ 	.short	0x0100
        /*056e*/ 	.byte	0x04
	.zero		1


	//   ....[72]....
        /*0570*/ 	.word	0x00000c00
        /*0574*/ 	.word	0x000000ff
        /*0578*/ 	.word	0x00000240
        /*057c*/ 	.short	0x0100
        /*057e*/ 	.byte	0x04
	.zero		1


	//   ....[73]....
        /*0580*/ 	.word	0x00000c10
        /*0584*/ 	.word	0x000000ff
        /*0588*/ 	.word	0x00000248
        /*058c*/ 	.short	0x0100
        /*058e*/ 	.byte	0x04
	.zero		1


	//   ....[74]....
        /*0590*/ 	.word	0x00000cf0
        /*0594*/ 	.word	0x000000ff
        /*0598*/ 	.word	0x00000250
        /*059c*/ 	.short	0x0100
        /*059e*/ 	.byte	0x06
	.zero		1


	//   ....[75]....
        /*05a0*/ 	.word	0x00000d00
        /*05a4*/ 	.word	0x000000ff
        /*05a8*/ 	.word	0x00000258
        /*05ac*/ 	.short	0x0100
        /*05ae*/ 	.byte	0x06
	.zero		1


	//   ....[76]....
        /*05b0*/ 	.word	0x00000e30
        /*05b4*/ 	.word	0x000000ff
        /*05b8*/ 	.word	0x00000260
        /*05bc*/ 	.short	0x0100
        /*05be*/ 	.byte	0x06
	.zero		1


	//   ....[77]....
        /*05c0*/ 	.word	0x00000e40
        /*05c4*/ 	.word	0x000000ff
        /*05c8*/ 	.word	0x00000270
        /*05cc*/ 	.short	0x0100
        /*05ce*/ 	.byte	0x06
	.zero		1


	//   ....[78]....
        /*05d0*/ 	.word	0x00000e50
        /*05d4*/ 	.word	0x000000ff
        /*05d8*/ 	.word	0x00000268
        /*05dc*/ 	.short	0x0100
        /*05de*/ 	.byte	0x06
	.zero		1


	//   ....[79]....
        /*05e0*/ 	.word	0x00000e60
        /*05e4*/ 	.word	0x000000ff
        /*05e8*/ 	.word	0x00000278
        /*05ec*/ 	.short	0x0100
        /*05ee*/ 	.byte	0x06
	.zero		1


	//   ....[80]....
        /*05f0*/ 	.word	0x00000f80
        /*05f4*/ 	.word	0x000000ff
        /*05f8*/ 	.word	0x00000280
        /*05fc*/ 	.short	0x0100
        /*05fe*/ 	.byte	0x04
	.zero		1


	//   ....[81]....
        /*0600*/ 	.word	0x00000f90
        /*0604*/ 	.word	0x000000ff
        /*0608*/ 	.word	0x000002a0
        /*060c*/ 	.short	0x0100
        /*060e*/ 	.byte	0x04
	.zero		1


	//   ....[82]....
        /*0610*/ 	.word	0x00000fa0
        /*0614*/ 	.word	0x000000ff
        /*0618*/ 	.word	0x00000288
        /*061c*/ 	.short	0x0100
        /*061e*/ 	.byte	0x04
	.zero		1


	//   ....[83]....
        /*0620*/ 	.word	0x00000fb0
        /*0624*/ 	.word	0x000000ff
        /*0628*/ 	.word	0x000002a8
        /*062c*/ 	.short	0x0100
        /*062e*/ 	.byte	0x04
	.zero		1


	//   ....[84]....
        /*0630*/ 	.word	0x00000fc0
        /*0634*/ 	.word	0x000000ff
        /*0638*/ 	.word	0x00000290
        /*063c*/ 	.short	0x0100
        /*063e*/ 	.byte	0x04
	.zero		1


	//   ....[85]....
        /*0640*/ 	.word	0x00000fd0
        /*0644*/ 	.word	0x000000ff
        /*0648*/ 	.word	0x000002b0
        /*064c*/ 	.short	0x0100
        /*064e*/ 	.byte	0x04
	.zero		1


	//   ....[86]....
        /*0650*/ 	.word	0x00000fe0
        /*0654*/ 	.word	0x000000ff
        /*0658*/ 	.word	0x00000298
        /*065c*/ 	.short	0x0100
        /*065e*/ 	.byte	0x04
	.zero		1


	//   ....[87]....
        /*0660*/ 	.word	0x00000ff0
        /*0664*/ 	.word	0x000000ff
        /*0668*/ 	.word	0x000002b8
        /*066c*/ 	.short	0x0100
        /*066e*/ 	.byte	0x04
	.zero		1


	//   ....[88]....
        /*0670*/ 	.word	0x000010e0
        /*0674*/ 	.word	0x000000ff
        /*0678*/ 	.word	0x000002c0
        /*067c*/ 	.short	0x0100
        /*067e*/ 	.byte	0x04
	.zero		1


	//   ....[89]....
        /*0680*/ 	.word	0x000010f0
        /*0684*/ 	.word	0x000000ff
        /*0688*/ 	.word	0x000002d0
        /*068c*/ 	.short	0x0100
        /*068e*/ 	.byte	0x04
	.zero		1


	//   ....[90]....
        /*0690*/ 	.word	0x00001100
        /*0694*/ 	.word	0x000000ff
        /*0698*/ 	.word	0x000002c8
        /*069c*/ 	.short	0x0100
        /*069e*/ 	.byte	0x04
	.zero		1


	//   ....[91]....
        /*06a0*/ 	.word	0x00001110
        /*06a4*/ 	.word	0x000000ff
        /*06a8*/ 	.word	0x000002d8
        /*06ac*/ 	.short	0x0100
        /*06ae*/ 	.byte	0x04
	.zero		1


	//   ....[92]....
        /*06b0*/ 	.word	0x00001210
        /*06b4*/ 	.word	0x000000ff
        /*06b8*/ 	.word	0x000002e0
        /*06bc*/ 	.short	0x0100
        /*06be*/ 	.byte	0x06
	.zero		1


	//   ....[93]....
        /*06c0*/ 	.word	0x00001dd0
        /*06c4*/ 	.word	0x00000000
        /*06c8*/ 	.word	0x000002d0
        /*06cc*/ 	.short	0x010a
        /*06ce*/ 	.byte	0xff
	.zero		1


	//   ....[94]....
        /*06d0*/ 	.word	0x00001e00
        /*06d4*/ 	.word	0x00000000
        /*06d8*/ 	.word	0x000002c0
        /*06dc*/ 	.short	0x0101
        /*06de*/ 	.byte	0xff
	.zero		1


	//   ....[95]....
        /*06e0*/ 	.word	0x00001ec0
        /*06e4*/ 	.word	0x000000ff
        /*06e8*/ 	.word	0x00000120
        /*06ec*/ 	.short	0x010a
        /*06ee*/ 	.byte	0x04
	.zero		1


	//   ....[96]....
        /*06f0*/ 	.word	0x00001f90
        /*06f4*/ 	.word	0x000000ff
        /*06f8*/ 	.word	0x00000120
        /*06fc*/ 	.short	0x010a
        /*06fe*/ 	.byte	0x21
	.zero		1


	//   ....[97]....
        /*0700*/ 	.word	0x00002150
        /*0704*/ 	.word	0x000000ff
        /*0708*/ 	.word	0x00000120
        /*070c*/ 	.short	0x010a
        /*070e*/ 	.byte	0x07
	.zero		1


	//   ....[98]....
        /*0710*/ 	.word	0x00002250
        /*0714*/ 	.word	0x000000ff
        /*0718*/ 	.word	0x00000258
        /*071c*/ 	.short	0x0101
        /*071e*/ 	.byte	0x06
	.zero		1


	//   ....[99]....
        /*0720*/ 	.word	0x00002270
        /*0724*/ 	.word	0x000000ff
        /*0728*/ 	.word	0x00000120
        /*072c*/ 	.short	0x010a
        /*072e*/ 	.byte	0x04
	.zero		1


	//   ....[100]....
        /*0730*/ 	.word	0x000022f0
        /*0734*/ 	.word	0x000000ff
        /*0738*/ 	.word	0x00000120
        /*073c*/ 	.short	0x010a
        /*073e*/ 	.byte	0x11
	.zero		1


	//   ....[101]....
        /*0740*/ 	.word	0x00002480
        /*0744*/ 	.word	0x000000ff
        /*0748*/ 	.word	0x00000120
        /*074c*/ 	.short	0x010a
        /*074e*/ 	.byte	0x08
	.zero		1


	//   ....[102]....
        /*0750*/ 	.word	0x000025e0
        /*0754*/ 	.word	0x00000003
        /*0758*/ 	.word	0x00000260
        /*075c*/ 	.short	0x010a
        /*075e*/ 	.byte	0xff
	.zero		1


	//   ....[103]....
        /*0760*/ 	.word	0x00002730
        /*0764*/ 	.word	0x00000000
        /*0768*/ 	.word	0x00000000
        /*076c*/ 	.short	0x0101
        /*076e*/ 	.byte	0xff
	.zero		1


	//   ....[104]....
        /*0770*/ 	.word	0x00002cd0
        /*0774*/ 	.word	0x000000ff
        /*0778*/ 	.word	0x00000000
        /*077c*/ 	.short	0x010a
        /*077e*/ 	.byte	0x04
	.zero		1


	//   ....[105]....
        /*0780*/ 	.word	0x00002d60
        /*0784*/ 	.word	0x000000ff
        /*0788*/ 	.word	0x00000000
        /*078c*/ 	.short	0x010a
        /*078e*/ 	.byte	0x05
	.zero		1


	//   ....[106]....
        /*0790*/ 	.word	0x00002df0
        /*0794*/ 	.word	0x000000ff
        /*0798*/ 	.word	0x00000000
        /*079c*/ 	.short	0x010a
        /*079e*/ 	.byte	0x05
	.zero		1


	//   ....[107]....
        /*07a0*/ 	.word	0x00002e80
        /*07a4*/ 	.word	0x000000ff
        /*07a8*/ 	.word	0x00000000
        /*07ac*/ 	.short	0x010a
        /*07ae*/ 	.byte	0x05
	.zero		1


	//   ....[108]....
        /*07b0*/ 	.word	0x00002f10
        /*07b4*/ 	.word	0x000000ff
        /*07b8*/ 	.word	0x00000000
        /*07bc*/ 	.short	0x010a
        /*07be*/ 	.byte	0x05
	.zero		1


	//   ....[109]....
        /*07c0*/ 	.word	0x00002fa0
        /*07c4*/ 	.word	0x000000ff
        /*07c8*/ 	.word	0x00000000
        /*07cc*/ 	.short	0x010a
        /*07ce*/ 	.byte	0x05
	.zero		1


	//   ....[110]....
        /*07d0*/ 	.word	0x00003030
        /*07d4*/ 	.word	0x000000ff
        /*07d8*/ 	.word	0x00000000
        /*07dc*/ 	.short	0x010a
        /*07de*/ 	.byte	0x05
	.zero		1


	//   ....[111]....
        /*07e0*/ 	.word	0x000030c0
        /*07e4*/ 	.word	0x000000ff
        /*07e8*/ 	.word	0x00000000
        /*07ec*/ 	.short	0x010a
        /*07ee*/ 	.byte	0x05
	.zero		1


	//   ....[112]....
        /*07f0*/ 	.word	0x00003150
        /*07f4*/ 	.word	0x000000ff
        /*07f8*/ 	.word	0x00000000
        /*07fc*/ 	.short	0x010a
        /*07fe*/ 	.byte	0x05
	.zero		1


	//   ....[113]....
        /*0800*/ 	.word	0x000031e0
        /*0804*/ 	.word	0x000000ff
        /*0808*/ 	.word	0x00000000
        /*080c*/ 	.short	0x010a
        /*080e*/ 	.byte	0x05
	.zero		1


	//   ....[114]....
        /*0810*/ 	.word	0x00003270
        /*0814*/ 	.word	0x000000ff
        /*0818*/ 	.word	0x00000000
        /*081c*/ 	.short	0x010a
        /*081e*/ 	.byte	0x05
	.zero		1


	//   ....[115]....
        /*0820*/ 	.word	0x00003300
        /*0824*/ 	.word	0x000000ff
        /*0828*/ 	.word	0x00000000
        /*082c*/ 	.short	0x010a
        /*082e*/ 	.byte	0x05
	.zero		1


	//   ....[116]....
        /*0830*/ 	.word	0x00003390
        /*0834*/ 	.word	0x000000ff
        /*0838*/ 	.word	0x00000000
        /*083c*/ 	.short	0x010a
        /*083e*/ 	.byte	0x05
	.zero		1


	//   ....[117]....
        /*0840*/ 	.word	0x00003420
        /*0844*/ 	.word	0x000000ff
        /*0848*/ 	.word	0x00000000
        /*084c*/ 	.short	0x010a
        /*084e*/ 	.byte	0x05
	.zero		1


	//   ....[118]....
        /*0850*/ 	.word	0x000034b0
        /*0854*/ 	.word	0x000000ff
        /*0858*/ 	.word	0x00000000
        /*085c*/ 	.short	0x010a
        /*085e*/ 	.byte	0x05
	.zero		1


	//   ....[119]....
        /*0860*/ 	.word	0x00003540
        /*0864*/ 	.word	0x000000ff
        /*0868*/ 	.word	0x00000000
        /*086c*/ 	.short	0x010a
        /*086e*/ 	.byte	0x05
	.zero		1


	//   ....[120]....
        /*0870*/ 	.word	0x000035d0
        /*0874*/ 	.word	0x000000ff
        /*0878*/ 	.word	0x00000000
        /*087c*/ 	.short	0x010a
        /*087e*/ 	.byte	0x05
	.zero		1


	//   ....[121]....
        /*0880*/ 	.word	0x00003660
        /*0884*/ 	.word	0x000000ff
        /*0888*/ 	.word	0x00000000
        /*088c*/ 	.short	0x010a
        /*088e*/ 	.byte	0x05
	.zero		1


	//   ....[122]....
        /*0890*/ 	.word	0x000036f0
        /*0894*/ 	.word	0x000000ff
        /*0898*/ 	.word	0x00000000
        /*089c*/ 	.short	0x010a
        /*089e*/ 	.byte	0x05
	.zero		1


	//   ....[123]....
        /*08a0*/ 	.word	0x00003780
        /*08a4*/ 	.word	0x000000ff
        /*08a8*/ 	.word	0x00000000
        /*08ac*/ 	.short	0x010a
        /*08ae*/ 	.byte	0x05
	.zero		1


	//   ....[124]....
        /*08b0*/ 	.word	0x00003810
        /*08b4*/ 	.word	0x000000ff
        /*08b8*/ 	.word	0x00000000
        /*08bc*/ 	.short	0x010a
        /*08be*/ 	.byte	0x05
	.zero		1


	//   ....[125]....
        /*08c0*/ 	.word	0x000038a0
        /*08c4*/ 	.word	0x000000ff
        /*08c8*/ 	.word	0x00000000
        /*08cc*/ 	.short	0x010a
        /*08ce*/ 	.byte	0x05
	.zero		1


	//   ....[126]....
        /*08d0*/ 	.word	0x00003930
        /*08d4*/ 	.word	0x000000ff
        /*08d8*/ 	.word	0x00000000
        /*08dc*/ 	.short	0x010a
        /*08de*/ 	.byte	0x05
	.zero		1


	//   ....[127]....
        /*08e0*/ 	.word	0x000039c0
        /*08e4*/ 	.word	0x000000ff
        /*08e8*/ 	.word	0x00000000
        /*08ec*/ 	.short	0x010a
        /*08ee*/ 	.byte	0x05
	.zero		1


	//   ....[128]....
        /*08f0*/ 	.word	0x00003a50
        /*08f4*/ 	.word	0x000000ff
        /*08f8*/ 	.word	0x00000000
        /*08fc*/ 	.short	0x010a
        /*08fe*/ 	.byte	0x05
	.zero		1


	//   ....[129]....
        /*0900*/ 	.word	0x00003ae0
        /*0904*/ 	.word	0x000000ff
        /*0908*/ 	.word	0x00000000
        /*090c*/ 	.short	0x010a
        /*090e*/ 	.byte	0x05
	.zero		1


	//   ....[130]....
        /*0910*/ 	.word	0x00003b70
        /*0914*/ 	.word	0x000000ff
        /*0918*/ 	.word	0x00000000
        /*091c*/ 	.short	0x010a
        /*091e*/ 	.byte	0x05
	.zero		1


	//   ....[131]....
        /*0920*/ 	.word	0x00003c00
        /*0924*/ 	.word	0x000000ff
        /*0928*/ 	.word	0x00000000
        /*092c*/ 	.short	0x010a
        /*092e*/ 	.byte	0x05
	.zero		1


	//   ....[132]....
        /*0930*/ 	.word	0x00003c90
        /*0934*/ 	.word	0x000000ff
        /*0938*/ 	.word	0x00000000
        /*093c*/ 	.short	0x010a
        /*093e*/ 	.byte	0x05
	.zero		1


	//   ....[133]....
        /*0940*/ 	.word	0x00003d20
        /*0944*/ 	.word	0x000000ff
        /*0948*/ 	.word	0x00000000
        /*094c*/ 	.short	0x010a
        /*094e*/ 	.byte	0x05
	.zero		1


	//   ....[134]....
        /*0950*/ 	.word	0x00003db0
        /*0954*/ 	.word	0x000000ff
        /*0958*/ 	.word	0x00000000
        /*095c*/ 	.short	0x010a
        /*095e*/ 	.byte	0x05
	.zero		1


	//   ....[135]....
        /*0960*/ 	.word	0x00003e40
        /*0964*/ 	.word	0x000000ff
        /*0968*/ 	.word	0x00000000
        /*096c*/ 	.short	0x010a
        /*096e*/ 	.byte	0x05
	.zero		1


	//   ....[136]....
        /*0970*/ 	.word	0x00003ed0
        /*0974*/ 	.word	0x000000ff
        /*0978*/ 	.word	0x00000000
        /*097c*/ 	.short	0x010a
        /*097e*/ 	.byte	0x05
	.zero		1


	//   ....[137]....
        /*0980*/ 	.word	0x00003f60
        /*0984*/ 	.word	0x000000ff
        /*0988*/ 	.word	0x00000000
        /*098c*/ 	.short	0x010a
        /*098e*/ 	.byte	0x05
	.zero		1


	//   ....[138]....
        /*0990*/ 	.word	0x00003ff0
        /*0994*/ 	.word	0x000000ff
        /*0998*/ 	.word	0x00000000
        /*099c*/ 	.short	0x010a
        /*099e*/ 	.byte	0x05
	.zero		1


	//   ....[139]....
        /*09a0*/ 	.word	0x00004090
        /*09a4*/ 	.word	0x00000000
        /*09a8*/ 	.word	0x00000000
        /*09ac*/ 	.short	0x010a
        /*09ae*/ 	.byte	0xff
	.zero		1


	//   ....[140]....
        /*09b0*/ 	.word	0x000041b0
        /*09b4*/ 	.word	0x00000002
        /*09b8*/ 	.word	0x000002c0
        /*09bc*/ 	.short	0x010a
        /*09be*/ 	.byte	0xff
	.zero		1


	//   ....[141]....
        /*09c0*/ 	.word	0x00004220
        /*09c4*/ 	.word	0x00000002
        /*09c8*/ 	.word	0x00000000
        /*09cc*/ 	.short	0x0101
        /*09ce*/ 	.byte	0xff
	.zero		1


	//   ....[142]....
        /*09d0*/ 	.word	0x00004240
        /*09d4*/ 	.word	0x000000ff
        /*09d8*/ 	.word	0x00000270
        /*09dc*/ 	.short	0x010a
        /*09de*/ 	.byte	0x04
	.zero		1


	//   ....[143]....
        /*09e0*/ 	.word	0x00004360
        /*09e4*/ 	.word	0x00000002
        /*09e8*/ 	.word	0x00000260
        /*09ec*/ 	.short	0x010a
        /*09ee*/ 	.byte	0xff
	.zero		1


	//   ....[144]....
        /*09f0*/ 	.word	0x00004460
        /*09f4*/ 	.word	0x00000002
        /*09f8*/ 	.word	0x00000000
        /*09fc*/ 	.short	0x0101
        /*09fe*/ 	.byte	0xff
	.zero		1


	//   ....[145]....
        /*0a00*/ 	.word	0x000044f0
        /*0a04*/ 	.word	0x000000ff
        /*0a08*/ 	.word	0x00000270
        /*0a0c*/ 	.short	0x0106
        /*0a0e*/ 	.byte	0x04
	.zero		1


	//   ....[146]....
        /*0a10*/ 	.word	0x00004510
        /*0a14*/ 	.word	0x000000ff
        /*0a18*/ 	.word	0x00000270
        /*0a1c*/ 	.short	0x010a
        /*0a1e*/ 	.byte	0x04
	.zero		1


	//   ....[147]....
        /*0a20*/ 	.word	0x000045a0
        /*0a24*/ 	.word	0x000000ff
        /*0a28*/ 	.word	0x00000270
        /*0a2c*/ 	.short	0x0106
        /*0a2e*/ 	.byte	0x07
	.zero		1


	//   ....[148]....
        /*0a30*/ 	.word	0x000045e0
        /*0a34*/ 	.word	0x00000000
        /*0a38*/ 	.word	0x00000270
        /*0a3c*/ 	.short	0x010a
        /*0a3e*/ 	.byte	0xff
	.zero		1


	//   ....[149]....
        /*0a40*/ 	.word	0x00004820
        /*0a44*/ 	.word	0x000000ff
        /*0a48*/ 	.word	0x00000008
        /*0a4c*/ 	.short	0x010a
        /*0a4e*/ 	.byte	0x05
	.zero		1


	//   ....[150]....
        /*0a50*/ 	.word	0x00004840
        /*0a54*/ 	.word	0x000000ff
        /*0a58*/ 	.word	0x00000008
        /*0a5c*/ 	.short	0x010a
        /*0a5e*/ 	.byte	0x05
	.zero		1


	//   ....[151]....
        /*0a60*/ 	.word	0x000049d0
        /*0a64*/ 	.word	0x000000ff
        /*0a68*/ 	.word	0x00000008
        /*0a6c*/ 	.short	0x010a
        /*0a6e*/ 	.byte	0x05
	.zero		1


	//   ....[152]....
        /*0a70*/ 	.word	0x000049f0
        /*0a74*/ 	.word	0x000000ff
        /*0a78*/ 	.word	0x00000008
        /*0a7c*/ 	.short	0x010a
        /*0a7e*/ 	.byte	0x05
	.zero		1


	//   ....[153]....
        /*0a80*/ 	.word	0x00004ab0
        /*0a84*/ 	.word	0x000000ff
        /*0a88*/ 	.word	0x00000000
        /*0a8c*/ 	.short	0x0101
        /*0a8e*/ 	.byte	0x04
	.zero		1


	//   ....[154]....
        /*0a90*/ 	.word	0x00004db0
        /*0a94*/ 	.word	0x00000000
        /*0a98*/ 	.word	0x00000260
        /*0a9c*/ 	.short	0x010a
        /*0a9e*/ 	.byte	0xff
	.zero		1


	//   ....[155]....
        /*0aa0*/ 	.word	0x00004e70
        /*0aa4*/ 	.word	0x00000000
        /*0aa8*/ 	.word	0x00000000
        /*0aac*/ 	.short	0x0101
        /*0aae*/ 	.byte	0xff
	.zero		1


	//   ....[156]....
        /*0ab0*/ 	.word	0x00004f30
        /*0ab4*/ 	.word	0x000000ff
        /*0ab8*/ 	.word	0x00000000
        /*0abc*/ 	.short	0x010a
        /*0abe*/ 	.byte	0x04
	.zero		1


	//   ....[157]....
        /*0ac0*/ 	.word	0x00004f40
        /*0ac4*/ 	.word	0x000000ff
        /*0ac8*/ 	.word	0x000002a0
        /*0acc*/ 	.short	0x010a
        /*0ace*/ 	.byte	0x17
	.zero		1


	//   ....[158]....
        /*0ad0*/ 	.word	0x00004ff0
        /*0ad4*/ 	.word	0x000000ff
        /*0ad8*/ 	.word	0x00000000
        /*0adc*/ 	.short	0x010a
        /*0ade*/ 	.byte	0x05
	.zero		1


	//   ....[159]....
        /*0ae0*/ 	.word	0x00005130
        /*0ae4*/ 	.word	0x000000ff
        /*0ae8*/ 	.word	0x00000000
        /*0aec*/ 	.short	0x010a
        /*0aee*/ 	.byte	0x04
	.zero		1


	//   ....[160]....
        /*0af0*/ 	.word	0x00005380
        /*0af4*/ 	.word	0x000000ff
        /*0af8*/ 	.word	0x00000000
        /*0afc*/ 	.short	0x010a
        /*0afe*/ 	.byte	0x04
	.zero		1


	//   ....[161]....
        /*0b00*/ 	.word	0x00005410
        /*0b04*/ 	.word	0x000000ff
        /*0b08*/ 	.word	0x00000000
        /*0b0c*/ 	.short	0x010a
        /*0b0e*/ 	.byte	0x05
	.zero		1


	//   ....[162]....
        /*0b10*/ 	.word	0x000054a0
        /*0b14*/ 	.word	0x000000ff
        /*0b18*/ 	.word	0x00000000
        /*0b1c*/ 	.short	0x010a
        /*0b1e*/ 	.byte	0x05
	.zero		1


	//   ....[163]....
        /*0b20*/ 	.word	0x00005540
        /*0b24*/ 	.word	0x00000000
        /*0b28*/ 	.word	0x00000000
        /*0b2c*/ 	.short	0x010a
        /*0b2e*/ 	.byte	0xff
	.zero		1


	//   ....[164]....
        /*0b30*/ 	.word	0x00005580
        /*0b34*/ 	.word	0x00000000
        /*0b38*/ 	.word	0x00000000
        /*0b3c*/ 	.short	0x010a
        /*0b3e*/ 	.byte	0xff
	.zero		1


	//   ....[165]....
        /*0b40*/ 	.word	0x000055f0
        /*0b44*/ 	.word	0x000000ff
        /*0b48*/ 	.word	0x00000000
        /*0b4c*/ 	.short	0x0101
        /*0b4e*/ 	.byte	0x04
	.zero		1


	//   ....[166]....
        /*0b50*/ 	.word	0x00005630
        /*0b54*/ 	.word	0x000000ff
        /*0b58*/ 	.word	0x000002e0
        /*0b5c*/ 	.short	0x010a
        /*0b5e*/ 	.byte	0x11
	.zero		1


	//   ....[167]....
        /*0b60*/ 	.word	0x00005680
        /*0b64*/ 	.word	0x000000ff
        /*0b68*/ 	.word	0x00000000
        /*0b6c*/ 	.short	0x0101
        /*0b6e*/ 	.byte	0x04
	.zero		1


	//   ....[168]....
        /*0b70*/ 	.word	0x00005af0
        /*0b74*/ 	.word	0x00000007
        /*0b78*/ 	.word	0x00000260
        /*0b7c*/ 	.short	0x010a
        /*0b7e*/ 	.byte	0xff
	.zero		1


	//   ....[169]....
        /*0b80*/ 	.word	0x00005c60
        /*0b84*/ 	.word	0x00000000
        /*0b88*/ 	.word	0x00000000
        /*0b8c*/ 	.short	0x0101
        /*0b8e*/ 	.byte	0xff
	.zero		1


	//   ....[170]....
        /*0b90*/ 	.word	0x000060d0
        /*0b94*/ 	.word	0x000000ff
        /*0b98*/ 	.word	0x00000258
        /*0b9c*/ 	.short	0x010a
        /*0b9e*/ 	.byte	0x11
	.zero		1


	//   ....[171]....
        /*0ba0*/ 	.word	0x00006250
        /*0ba4*/ 	.word	0x000000ff
        /*0ba8*/ 	.word	0x00000248
        /*0bac*/ 	.short	0x010a
        /*0bae*/ 	.byte	0x11
	.zero		1


	//   ....[172]....
        /*0bb0*/ 	.word	0x00006460
        /*0bb4*/ 	.word	0x000000ff
        /*0bb8*/ 	.word	0x00000240
        /*0bbc*/ 	.short	0x010b
        /*0bbe*/ 	.byte	0x11
	.zero		1


	//   ....[173]....
        /*0bc0*/ 	.word	0x00006470
        /*0bc4*/ 	.word	0x000000ff
        /*0bc8*/ 	.word	0x00000000
        /*0bcc*/ 	.short	0x0101
        /*0bce*/ 	.byte	0x37
	.zero		1


	//   ....[174]....
        /*0bd0*/ 	.word	0x000064b0
        /*0bd4*/ 	.word	0x00000000
        /*0bd8*/ 	.word	0x00000248
        /*0bdc*/ 	.short	0x010a
        /*0bde*/ 	.byte	0xff
	.zero		1


	//   ....[175]....
        /*0be0*/ 	.word	0x000067f0
        /*0be4*/ 	.word	0x00000003
        /*0be8*/ 	.word	0x00000260
        /*0bec*/ 	.short	0x010a
        /*0bee*/ 	.byte	0xff
	.zero		1


	//   ....[176]....
        /*0bf0*/ 	.word	0x00006970
        /*0bf4*/ 	.word	0x00000000
        /*0bf8*/ 	.word	0x00000000
        /*0bfc*/ 	.short	0x0101
        /*0bfe*/ 	.byte	0xff
	.zero		1


	//   ....[177]....
        /*0c00*/ 	.word	0x000073e0
        /*0c04*/ 	.word	0x000000ff
        /*0c08*/ 	.word	0x00000240
        /*0c0c*/ 	.short	0x010a
        /*0c0e*/ 	.byte	0x2c
	.zero		1


	//   ....[178]....
        /*0c10*/ 	.word	0x000073f0
        /*0c14*/ 	.word	0x00000053
        /*0c18*/ 	.word	0x00000280
        /*0c1c*/ 	.short	0x010a
        /*0c1e*/ 	.byte	0xff
	.zero		1


	//   ....[179]....
        /*0c20*/ 	.word	0x00007540
        /*0c24*/ 	.word	0x000000ff
        /*0c28*/ 	.word	0x00000240
        /*0c2c*/ 	.short	0x010a
        /*0c2e*/ 	.byte	0x2c
	.zero		1


	//   ....[180]....
        /*0c30*/ 	.word	0x00007620
        /*0c34*/ 	.word	0x000000ff
        /*0c38*/ 	.word	0x00000000
        /*0c3c*/ 	.short	0x0101
        /*0c3e*/ 	.byte	0x04
	.zero		1


	//   ....[181]....
        /*0c40*/ 	.word	0x00007680
        /*0c44*/ 	.word	0x00000053
        /*0c48*/ 	.word	0x00000280
        /*0c4c*/ 	.short	0x010a
        /*0c4e*/ 	.byte	0xff
	.zero		1


	//   ....[182]....
        /*0c50*/ 	.word	0x000078e0
        /*0c54*/ 	.word	0x00000053
        /*0c58*/ 	.word	0x00000000
        /*0c5c*/ 	.short	0x0101
        /*0c5e*/ 	.byte	0xff
	.zero		1


	//   ....[183]....
        /*0c60*/ 	.word	0x00008320
        /*0c64*/ 	.word	0x00000000
        /*0c68*/ 	.word	0x000002d0
        /*0c6c*/ 	.short	0x010a
        /*0c6e*/ 	.byte	0xff
	.zero		1


	//   ....[184]....
        /*0c70*/ 	.word	0x00008380
        /*0c74*/ 	.word	0x00000000
        /*0c78*/ 	.word	0x00000120
        /*0c7c*/ 	.short	0x010a
        /*0c7e*/ 	.byte	0xff
	.zero		1


	//   ....[185]....
        /*0c80*/ 	.word	0x000083e0
        /*0c84*/ 	.word	0x00000000
        /*0c88*/ 	.word	0x00000120
        /*0c8c*/ 	.short	0x010a
        /*0c8e*/ 	.byte	0xff
	.zero		1


	//   ....[186]....
        /*0c90*/ 	.word	0x00008430
        /*0c94*/ 	.word	0x00000003
        /*0c98*/ 	.word	0x00000260
        /*0c9c*/ 	.short	0x010a
        /*0c9e*/ 	.byte	0xff
	.zero		1


	//   ....[187]....
        /*0ca0*/ 	.word	0x00008490
        /*0ca4*/ 	.word	0x00000000
        /*0ca8*/ 	.word	0x00000000
        /*0cac*/ 	.short	0x010a
        /*0cae*/ 	.byte	0xff
	.zero		1


	//   ....[188]....
        /*0cb0*/ 	.word	0x000084f0
        /*0cb4*/ 	.word	0x00000000
        /*0cb8*/ 	.word	0x00000000
        /*0cbc*/ 	.short	0x010a
        /*0cbe*/ 	.byte	0xff
	.zero		1


	//   ....[189]....
        /*0cc0*/ 	.word	0x00008550
        /*0cc4*/ 	.word	0x00000000
        /*0cc8*/ 	.word	0x00000000
        /*0ccc*/ 	.short	0x010a
        /*0cce*/ 	.byte	0xff
	.zero		1


	//   ....[190]....
        /*0cd0*/ 	.word	0x000085b0
        /*0cd4*/ 	.word	0x00000000
        /*0cd8*/ 	.word	0x00000000
        /*0cdc*/ 	.short	0x010a
        /*0cde*/ 	.byte	0xff
	.zero		1


	//   ....[191]....
        /*0ce0*/ 	.word	0x00008610
        /*0ce4*/ 	.word	0x00000000
        /*0ce8*/ 	.word	0x00000000
        /*0cec*/ 	.short	0x010a
        /*0cee*/ 	.byte	0xff
	.zero		1


	//   ....[192]....
        /*0cf0*/ 	.word	0x00008670
        /*0cf4*/ 	.word	0x00000000
        /*0cf8*/ 	.word	0x00000000
        /*0cfc*/ 	.short	0x010a
        /*0cfe*/ 	.byte	0xff
	.zero		1


	//   ....[193]....
        /*0d00*/ 	.word	0x000086d0
        /*0d04*/ 	.word	0x00000000
        /*0d08*/ 	.word	0x00000000
        /*0d0c*/ 	.short	0x010a
        /*0d0e*/ 	.byte	0xff
	.zero		1


	//   ....[194]....
        /*0d10*/ 	.word	0x00008730
        /*0d14*/ 	.word	0x00000000
        /*0d18*/ 	.word	0x00000000
        /*0d1c*/ 	.short	0x010a
        /*0d1e*/ 	.byte	0xff
	.zero		1


	//   ....[195]....
        /*0d20*/ 	.word	0x00008790
        /*0d24*/ 	.word	0x00000000
        /*0d28*/ 	.word	0x00000000
        /*0d2c*/ 	.short	0x010a
        /*0d2e*/ 	.byte	0xff
	.zero		1


	//   ....[196]....
        /*0d30*/ 	.word	0x000087f0
        /*0d34*/ 	.word	0x00000000
        /*0d38*/ 	.word	0x00000000
        /*0d3c*/ 	.short	0x010a
        /*0d3e*/ 	.byte	0xff
	.zero		1


	//   ....[197]....
        /*0d40*/ 	.word	0x00008850
        /*0d44*/ 	.word	0x00000000
        /*0d48*/ 	.word	0x00000000
        /*0d4c*/ 	.short	0x010a
        /*0d4e*/ 	.byte	0xff
	.zero		1


	//   ....[198]....
        /*0d50*/ 	.word	0x000088b0
        /*0d54*/ 	.word	0x00000000
        /*0d58*/ 	.word	0x00000000
        /*0d5c*/ 	.short	0x010a
        /*0d5e*/ 	.byte	0xff
	.zero		1


	//   ....[199]....
        /*0d60*/ 	.word	0x00008910
        /*0d64*/ 	.word	0x00000000
        /*0d68*/ 	.word	0x00000000
        /*0d6c*/ 	.short	0x010a
        /*0d6e*/ 	.byte	0xff
	.zero		1


	//   ....[200]....
        /*0d70*/ 	.word	0x00008970
        /*0d74*/ 	.word	0x00000000
        /*0d78*/ 	.word	0x00000000
        /*0d7c*/ 	.short	0x010a
        /*0d7e*/ 	.byte	0xff
	.zero		1


	//   ....[201]....
        /*0d80*/ 	.word	0x000089d0
        /*0d84*/ 	.word	0x00000000
        /*0d88*/ 	.word	0x00000000
        /*0d8c*/ 	.short	0x010a
        /*0d8e*/ 	.byte	0xff
	.zero		1


	//   ....[202]....
        /*0d90*/ 	.word	0x00008a30
        /*0d94*/ 	.word	0x00000000
        /*0d98*/ 	.word	0x00000000
        /*0d9c*/ 	.short	0x010a
        /*0d9e*/ 	.byte	0xff
	.zero		1


	//   ....[203]....
        /*0da0*/ 	.word	0x00008a90
        /*0da4*/ 	.word	0x00000000
        /*0da8*/ 	.word	0x00000000
        /*0dac*/ 	.short	0x010a
        /*0dae*/ 	.byte	0xff
	.zero		1


	//   ....[204]....
        /*0db0*/ 	.word	0x00008af0
        /*0db4*/ 	.word	0x00000000
        /*0db8*/ 	.word	0x00000000
        /*0dbc*/ 	.short	0x010a
        /*0dbe*/ 	.byte	0xff
	.zero		1


	//   ....[205]....
        /*0dc0*/ 	.word	0x00008b50
        /*0dc4*/ 	.word	0x00000000
        /*0dc8*/ 	.word	0x00000000
        /*0dcc*/ 	.short	0x010a
        /*0dce*/ 	.byte	0xff
	.zero		1


	//   ....[206]....
        /*0dd0*/ 	.word	0x00008bb0
        /*0dd4*/ 	.word	0x00000000
        /*0dd8*/ 	.word	0x00000000
        /*0ddc*/ 	.short	0x010a
        /*0dde*/ 	.byte	0xff
	.zero		1


	//   ....[207]....
        /*0de0*/ 	.word	0x00008c10
        /*0de4*/ 	.word	0x00000000
        /*0de8*/ 	.word	0x00000000
        /*0dec*/ 	.short	0x010a
        /*0dee*/ 	.byte	0xff
	.zero		1


	//   ....[208]....
        /*0df0*/ 	.word	0x00008c70
        /*0df4*/ 	.word	0x00000000
        /*0df8*/ 	.word	0x00000000
        /*0dfc*/ 	.short	0x010a
        /*0dfe*/ 	.byte	0xff
	.zero		1


	//   ....[209]....
        /*0e00*/ 	.word	0x00008cd0
        /*0e04*/ 	.word	0x00000000
        /*0e08*/ 	.word	0x00000000
        /*0e0c*/ 	.short	0x010a
        /*0e0e*/ 	.byte	0xff
	.zero		1


	//   ....[210]....
        /*0e10*/ 	.word	0x00008d30
        /*0e14*/ 	.word	0x00000000
        /*0e18*/ 	.word	0x00000000
        /*0e1c*/ 	.short	0x010a
        /*0e1e*/ 	.byte	0xff
	.zero		1


	//   ....[211]....
        /*0e20*/ 	.word	0x00008d90
        /*0e24*/ 	.word	0x00000000
        /*0e28*/ 	.word	0x00000000
        /*0e2c*/ 	.short	0x010a
        /*0e2e*/ 	.byte	0xff
	.zero		1


	//   ....[212]....
        /*0e30*/ 	.word	0x00008df0
        /*0e34*/ 	.word	0x00000000
        /*0e38*/ 	.word	0x00000000
        /*0e3c*/ 	.short	0x010a
        /*0e3e*/ 	.byte	0xff
	.zero		1


	//   ....[213]....
        /*0e40*/ 	.word	0x00008e50
        /*0e44*/ 	.word	0x00000000
        /*0e48*/ 	.word	0x00000000
        /*0e4c*/ 	.short	0x010a
        /*0e4e*/ 	.byte	0xff
	.zero		1


	//   ....[214]....
        /*0e50*/ 	.word	0x00008eb0
        /*0e54*/ 	.word	0x00000000
        /*0e58*/ 	.word	0x00000000
        /*0e5c*/ 	.short	0x010a
        /*0e5e*/ 	.byte	0xff
	.zero		1


	//   ....[215]....
        /*0e60*/ 	.word	0x00008f10
        /*0e64*/ 	.word	0x00000000
        /*0e68*/ 	.word	0x00000000
        /*0e6c*/ 	.short	0x010a
        /*0e6e*/ 	.byte	0xff
	.zero		1


	//   ....[216]....
        /*0e70*/ 	.word	0x00008f70
        /*0e74*/ 	.word	0x00000000
        /*0e78*/ 	.word	0x00000000
        /*0e7c*/ 	.short	0x010a
        /*0e7e*/ 	.byte	0xff
	.zero		1


	//   ....[217]....
        /*0e80*/ 	.word	0x00008fd0
        /*0e84*/ 	.word	0x00000000
        /*0e88*/ 	.word	0x00000000
        /*0e8c*/ 	.short	0x010a
        /*0e8e*/ 	.byte	0xff
	.zero		1


	//   ....[218]....
        /*0e90*/ 	.word	0x00009030
        /*0e94*/ 	.word	0x00000000
        /*0e98*/ 	.word	0x00000000
        /*0e9c*/ 	.short	0x010a
        /*0e9e*/ 	.byte	0xff
	.zero		1


	//   ....[219]....
        /*0ea0*/ 	.word	0x00009090
        /*0ea4*/ 	.word	0x00000000
        /*0ea8*/ 	.word	0x00000000
        /*0eac*/ 	.short	0x010a
        /*0eae*/ 	.byte	0xff
	.zero		1


	//   ....[220]....
        /*0eb0*/ 	.word	0x000090f0
        /*0eb4*/ 	.word	0x00000000
        /*0eb8*/ 	.word	0x00000000
        /*0ebc*/ 	.short	0x010a
        /*0ebe*/ 	.byte	0xff
	.zero		1


	//   ....[221]....
        /*0ec0*/ 	.word	0x00009150
        /*0ec4*/ 	.word	0x00000000
        /*0ec8*/ 	.word	0x00000000
        /*0ecc*/ 	.short	0x010a
        /*0ece*/ 	.byte	0xff
	.zero		1


	//   ....[222]....
        /*0ed0*/ 	.word	0x000091a0
        /*0ed4*/ 	.word	0x00000002
        /*0ed8*/ 	.word	0x000002c0
        /*0edc*/ 	.short	0x010a
        /*0ede*/ 	.byte	0xff
	.zero		1


	//   ....[223]....
        /*0ee0*/ 	.word	0x00009200
        /*0ee4*/ 	.word	0x00000002
        /*0ee8*/ 	.word	0x00000270
        /*0eec*/ 	.short	0x010a
        /*0eee*/ 	.byte	0xff
	.zero		1


	//   ....[224]....
        /*0ef0*/ 	.word	0x00009250
        /*0ef4*/ 	.word	0x00000002
        /*0ef8*/ 	.word	0x00000260
        /*0efc*/ 	.short	0x010a
        /*0efe*/ 	.byte	0xff
	.zero		1


	//   ....[225]....
        /*0f00*/ 	.word	0x000092b0
        /*0f04*/ 	.word	0x00000000
        /*0f08*/ 	.word	0x00000270
        /*0f0c*/ 	.short	0x010a
        /*0f0e*/ 	.byte	0xff
	.zero		1


	//   ....[226]....
        /*0f10*/ 	.word	0x00009310
        /*0f14*/ 	.word	0x00000005
        /*0f18*/ 	.word	0x00000008
        /*0f1c*/ 	.short	0x010a
        /*0f1e*/ 	.byte	0xff
	.zero		1


	//   ....[227]....
        /*0f20*/ 	.word	0x00009400
        /*0f24*/ 	.word	0x00000000
        /*0f28*/ 	.word	0x00000008
        /*0f2c*/ 	.short	0x010a
        /*0f2e*/ 	.byte	0xff
	.zero		1


	//   ....[228]....
        /*0f30*/ 	.word	0x00009450
        /*0f34*/ 	.word	0x00000000
        /*0f38*/ 	.word	0x00000260
        /*0f3c*/ 	.short	0x010a
        /*0f3e*/ 	.byte	0xff
	.zero		1


	//   ....[229]....
        /*0f40*/ 	.word	0x000094b0
        /*0f44*/ 	.word	0x00000000
        /*0f48*/ 	.word	0x000002a0
        /*0f4c*/ 	.short	0x010a
        /*0f4e*/ 	.byte	0xff
	.zero		1


	//   ....[230]....
        /*0f50*/ 	.word	0x00009510
        /*0f54*/ 	.word	0x00000000
        /*0f58*/ 	.word	0x00000000
        /*0f5c*/ 	.short	0x010a
        /*0f5e*/ 	.byte	0xff
	.zero		1


	//   ....[231]....
        /*0f60*/ 	.word	0x00009570
        /*0f64*/ 	.word	0x00000000
        /*0f68*/ 	.word	0x00000000
        /*0f6c*/ 	.short	0x010a
        /*0f6e*/ 	.byte	0xff
	.zero		1


	//   ....[232]....
        /*0f70*/ 	.word	0x000095d0
        /*0f74*/ 	.word	0x00000000
        /*0f78*/ 	.word	0x00000000
        /*0f7c*/ 	.short	0x010a
        /*0f7e*/ 	.byte	0xff
	.zero		1


	//   ....[233]....
        /*0f80*/ 	.word	0x00009630
        /*0f84*/ 	.word	0x00000000
        /*0f88*/ 	.word	0x00000000
        /*0f8c*/ 	.short	0x010a
        /*0f8e*/ 	.byte	0xff
	.zero		1


	//   ....[234]....
        /*0f90*/ 	.word	0x00009690
        /*0f94*/ 	.word	0x00000000
        /*0f98*/ 	.word	0x000002e0
        /*0f9c*/ 	.short	0x010a
        /*0f9e*/ 	.byte	0xff
	.zero		1


	//   ....[235]....
        /*0fa0*/ 	.word	0x000096e0
        /*0fa4*/ 	.word	0x00000007
        /*0fa8*/ 	.word	0x00000260
        /*0fac*/ 	.short	0x010a
        /*0fae*/ 	.byte	0xff
	.zero		1


	//   ....[236]....
        /*0fb0*/ 	.word	0x00009740
        /*0fb4*/ 	.word	0x00000000
        /*0fb8*/ 	.word	0x00000258
        /*0fbc*/ 	.short	0x010a
        /*0fbe*/ 	.byte	0xff
	.zero		1


	//   ....[237]....
        /*0fc0*/ 	.word	0x000097a0
        /*0fc4*/ 	.word	0x00000000
        /*0fc8*/ 	.word	0x00000248
        /*0fcc*/ 	.short	0x010a
        /*0fce*/ 	.byte	0xff
	.zero		1


	//   ....[238]....
        /*0fd0*/ 	.word	0x000097f0
        /*0fd4*/ 	.word	0x00000003
        /*0fd8*/ 	.word	0x00000260
        /*0fdc*/ 	.short	0x010a
        /*0fde*/ 	.byte	0xff
	.zero		1


	//   ....[239]....
        /*0fe0*/ 	.word	0x00009850
        /*0fe4*/ 	.word	0x00000000
        /*0fe8*/ 	.word	0x00000240
        /*0fec*/ 	.short	0x010a
        /*0fee*/ 	.byte	0xff
	.zero		1


	//   ....[240]....
        /*0ff0*/ 	.word	0x000098a0
        /*0ff4*/ 	.word	0x00000053
        /*0ff8*/ 	.word	0x00000280
        /*0ffc*/ 	.short	0x010a
        /*0ffe*/ 	.byte	0xff
	.zero		1


	//----- nvinfo : EIATTR_NUM_MBARRIERS
	.align		4
.L_47:
        /*1000*/ 	.byte	0x03, 0x38
        /*1002*/ 	.short	0x005d


	//----- nvinfo : EIATTR_EXIT_INSTR_OFFSETS
	.align		4
        /*1004*/ 	.byte	0x04, 0x1c
        /*1006*/ 	.short	(.L_49 - .L_48)


	//   ....[0]....
.L_48:
        /*1008*/ 	.word	0x000040c0


	//   ....[1]....
        /*100c*/ 	.word	0x000045b0


	//   ....[2]....
        /*1010*/ 	.word	0x00004610


	//   ....[3]....
        /*1014*/ 	.word	0x000058b0


	//   ....[4]....
        /*1018*/ 	.word	0x000064e0


	//   ....[5]....
        /*101c*/ 	.word	0x00006520


	//   ....[6]....
        /*1020*/ 	.word	0x00008310


	//----- nvinfo : EIATTR_MAX_THREADS
	.align		4
.L_49:
        /*1024*/ 	.byte	0x04, 0x05
        /*1026*/ 	.short	(.L_51 - .L_50)
.L_50:
        /*1028*/ 	.word	0x00000100
        /*102c*/ 	.word	0x00000001
        /*1030*/ 	.word	0x00000001


	//----- nvinfo : EIATTR_CRS_STACK_SIZE
	.align		4
.L_51:
        /*1034*/ 	.byte	0x04, 0x1e
        /*1036*/ 	.short	(.L_53 - .L_52)
.L_52:
        /*1038*/ 	.word	0x00000000


	//----- nvinfo : EIATTR_CBANK_PARAM_SIZE
	.align		4
.L_53:
        /*103c*/ 	.byte	0x03, 0x19
        /*103e*/ 	.short	0x0800


	//----- nvinfo : EIATTR_PARAM_CBANK
	.align		4
        /*1040*/ 	.byte	0x04, 0x0a
        /*1042*/ 	.short	(.L_55 - .L_54)
	.align		4
.L_54:
        /*1044*/ 	.word	index@(.nv.constant0._ZN7cutlass13device_kernelINS_4gemm6kernel13GemmUniversalIN4cute5tupleIJiiiiEEENS1_10collective13CollectiveMmaINS1_35MainloopSm100TmaUmmaWarpSpecializedILi36ELi2ELi4ENS5_IJNS4_1CILi2EEESB_NSA_ILi1EEEEEEEENS5_IJNSA_ILi128EEENSA_ILi64EEESG_EEEaNS5_IJlSC_lEEEaSI_NS4_8TiledMMAINS4_8MMA_AtomIJNS4_21SM100_MMA_S8_2x1SM_SSIaaiLi128ELi64ELNS4_4UMMA5MajorE0ELSN_0ELNSM_8SaturateE0EEEEEENS4_6LayoutINS5_IJSC_SC_SC_EEENS5_IJNSA_ILi0EEEST_ST_EEEEENS5_IJNS4_10UnderscoreESW_SW_EEEEENS4_28SM100_TMA_2SM_LOAD_MULTICASTENS4_14ComposedLayoutINS4_7SwizzleILi2ELi4ELi3EEENS4_18smem_ptr_flag_bitsILi8EEENSR_INS5_IJNSA_ILi8EEESG_EEENS5_IJSG_SC_EEEEEEEvNS4_8identityENS4_18SM100_TMA_2SM_LOADES19_vS1A_EENS_8epilogue10collective18CollectiveEpilogueINS1D_23Sm100TmaWarpSpecializedILi1ELi1ELi32ELb0ELb0EEEJNS5_IJSG_SG_SG_EEENS5_IJNSR_ISG_SC_EES1J_EEEaSI_aSI_NS1D_6fusion15FusionCallbacksIS1H_NS1L_17LinearCombinationIaiaiLNS_15FloatRoundStyleE2EEES1I_S1K_JEEENS4_5SM1004TMEM4LOAD26SM100_TMEM_LOAD_32dp32b32xENS4_13SM90_TMA_LOADES19_NS4_39AutoVectorizingCopyWithAssumedAlignmentILi128EEENS4_14SM90_TMA_STOREES19_S1X_S1X_EEEvvEEEEvNT_6ParamsE)
        /*1048*/ 	.short	0x0380
        /*104a*/ 	.short	0x0800


	//----- nvinfo : EIATTR_SW_WAR
	.align		4
.L_55:
        /*104c*/ 	.byte	0x04, 0x36
        /*104e*/ 	.short	(.L_57 - .L_56)
.L_56:
        /*1050*/ 	.word	0x00000008
.L_57:


//--------------------- .nv.callgraph             --------------------------
	.section	.nv.callgraph,"",@"SHT_CUDA_CALLGRAPH"
	.align	4
	.sectionentsize	8
	.align		4
        /*0000*/ 	.word	0x00000000
	.align		4
        /*0004*/ 	.word	0xffffffff
	.align		4
        /*0008*/ 	.word	index@(_ZN7cutlass13device_kernelINS_4gemm6kernel13GemmUniversalIN4cute5tupleIJiiiiEEENS1_10collective13CollectiveMmaINS1_35MainloopSm100TmaUmmaWarpSpecializedILi36ELi2ELi4ENS5_IJNS4_1CILi2EEESB_NSA_ILi1EEEEEEEENS5_IJNSA_ILi128EEENSA_ILi64EEESG_EEEaNS5_IJlSC_lEEEaSI_NS4_8TiledMMAINS4_8MMA_AtomIJNS4_21SM100_MMA_S8_2x1SM_SSIaaiLi128ELi64ELNS4_4UMMA5MajorE0ELSN_0ELNSM_8SaturateE0EEEEEENS4_6LayoutINS5_IJSC_SC_SC_EEENS5_IJNSA_ILi0EEEST_ST_EEEEENS5_IJNS4_10UnderscoreESW_SW_EEEEENS4_28SM100_TMA_2SM_LOAD_MULTICASTENS4_14ComposedLayoutINS4_7SwizzleILi2ELi4ELi3EEENS4_18smem_ptr_flag_bitsILi8EEENSR_INS5_IJNSA_ILi8EEESG_EEENS5_IJSG_SC_EEEEEEEvNS4_8identityENS4_18SM100_TMA_2SM_LOADES19_vS1A_EENS_8epilogue10collective18CollectiveEpilogueINS1D_23Sm100TmaWarpSpecializedILi1ELi1ELi32ELb0ELb0EEEJNS5_IJSG_SG_SG_EEENS5_IJNSR_ISG_SC_EES1J_EEEaSI_aSI_NS1D_6fusion15FusionCallbacksIS1H_NS1L_17LinearCombinationIaiaiLNS_15FloatRoundStyleE2EEES1I_S1K_JEEENS4_5SM1004TMEM4LOAD26SM100_TMEM_LOAD_32dp32b32xENS4_13SM90_TMA_LOADES19_NS4_39AutoVectorizingCopyWithAssumedAlignmentILi128EEENS4_14SM90_TMA_STOREES19_S1X_S1X_EEEvvEEEEvNT_6ParamsE)
	.align		4
        /*000c*/ 	.word	index@(__assertfail)
	.align		4
        /*0010*/ 	.word	0x00000000
	.align		4
        /*0014*/ 	.word	0xfffffffe
	.align		4
        /*0018*/ 	.word	0x00000000
	.align		4
        /*001c*/ 	.word	0xfffffffd
	.align		4
        /*0020*/ 	.word	0x00000000
	.align		4
        /*0024*/ 	.word	0xfffffffc


//--------------------- .nv.constant4             --------------------------
	.section	.nv.constant4,"a",@progbits
	.align	8
	.align		8
.nv.constant4:
        /*0000*/ 	.dword	__assertfail
	.align		8
        /*0008*/ 	.dword	__unnamed_1
	.align		8
        /*0010*/ 	.dword	__unnamed_2
	.align		8
        /*0018*/ 	.dword	_ZN40_INTERNAL_22459584_4_k_cu_b913259d_109114cuda3std3__45__cpo5beginE
	.align		8
        /*0020*/ 	.dword	_ZN40_INTERNAL_22459584_4_k_cu_b913259d_109114cuda3std3__45__cpo3endE
	.align		8
        /*0028*/ 	.dword	_ZN40_INTERNAL_22459584_4_k_cu_b913259d_109114cuda3std3__45__cpo6cbeginE
	.align		8
        /*0030*/ 	.dword	_ZN40_INTERNAL_22459584_4_k_cu_b913259d_109114cuda3std3__45__cpo4cendE
	.align		8
        /*0038*/ 	.dword	_ZN40_INTERNAL_22459584_4_k_cu_b913259d_109114cuda3std3__442_GLOBAL__N__22459584_4_k_cu_b913259d_109116ignoreE
	.align		8
        /*0040*/ 	.dword	_ZN40_INTERNAL_22459584_4_k_cu_b913259d_109114cuda3std3__419piecewise_constructE
	.align		8
        /*0048*/ 	.dword	_ZN40_INTERNAL_22459584_4_k_cu_b913259d_109114cuda3std3__48in_placeE
	.align		8
        /*0050*/ 	.dword	_ZN40_INTERNAL_22459584_4_k_cu_b913259d_109114cuda3std6ranges3__45__cpo4swapE
	.align		8
        /*0058*/ 	.dword	_ZN40_INTERNAL_22459584_4_k_cu_b913259d_109114cuda3std6ranges3__45__cpo9iter_moveE
	.align		8
        /*0060*/ 	.dword	_ZN40_INTERNAL_22459584_4_k_cu_b913259d_109114cute7productE
	.align		8
        /*0068*/ 	.dword	_ZN40_INTERNAL_22459584_4_k_cu_b913259d_109114cute1_E
	.align		8
        /*0070*/ 	.dword	$str$25
	.align		8
        /*0078*/ 	.dword	$str$26
	.align		8
        /*0080*/ 	.dword	$str$27
	.align		8
        /*0088*/ 	.dword	$str$28


//--------------------- .text._ZN7cutlass13device_kernelINS_4gemm6kernel13GemmUniversalIN4cute5tupleIJiiiiEEENS1_10collective13CollectiveMmaINS1_35MainloopSm100TmaUmmaWarpSpecializedILi36ELi2ELi4ENS5_IJNS4_1CILi2EEESB_NSA_ILi1EEEEEEEENS5_IJNSA_ILi128EEENSA_ILi64EEESG_EEEaNS5_IJlSC_lEEEaSI_NS4_8TiledMMAINS4_8MMA_AtomIJNS4_21SM100_MMA_S8_2x1SM_SSIaaiLi128ELi64ELNS4_4UMMA5MajorE0ELSN_0ELNSM_8SaturateE0EEEEEENS4_6LayoutINS5_IJSC_SC_SC_EEENS5_IJNSA_ILi0EEEST_ST_EEEEENS5_IJNS4_10UnderscoreESW_SW_EEEEENS4_28SM100_TMA_2SM_LOAD_MULTICASTENS4_14ComposedLayoutINS4_7SwizzleILi2ELi4ELi3EEENS4_18smem_ptr_flag_bitsILi8EEENSR_INS5_IJNSA_ILi8EEESG_EEENS5_IJSG_SC_EEEEEEEvNS4_8identityENS4_18SM100_TMA_2SM_LOADES19_vS1A_EENS_8epilogue10collective18CollectiveEpilogueINS1D_23Sm100TmaWarpSpecializedILi1ELi1ELi32ELb0ELb0EEEJNS5_IJSG_SG_SG_EEENS5_IJNSR_ISG_SC_EES1J_EEEaSI_aSI_NS1D_6fusion15FusionCallbacksIS1H_NS1L_17LinearCombinationIaiaiLNS_15FloatRoundStyleE2EEES1I_S1K_JEEENS4_5SM1004TMEM4LOAD26SM100_TMEM_LOAD_32dp32b32xENS4_13SM90_TMA_LOADES19_NS4_39AutoVectorizingCopyWithAssumedAlignmentILi128EEENS4_14SM90_TMA_STOREES19_S1X_S1X_EEEvvEEEEvNT_6ParamsE --------------------------
	.section	.text._ZN7cutlass13device_kernelINS_4gemm6kernel13GemmUniversalIN4cute5tupleIJiiiiEEENS1_10collective13CollectiveMmaINS1_35MainloopSm100TmaUmmaWarpSpecializedILi36ELi2ELi4ENS5_IJNS4_1CILi2EEESB_NSA_ILi1EEEEEEEENS5_IJNSA_ILi128EEENSA_ILi64EEESG_EEEaNS5_IJlSC_lEEEaSI_NS4_8TiledMMAINS4_8MMA_AtomIJNS4_21SM100_MMA_S8_2x1SM_SSIaaiLi128ELi64ELNS4_4UMMA5MajorE0ELSN_0ELNSM_8SaturateE0EEEEEENS4_6LayoutINS5_IJSC_SC_SC_EEENS5_IJNSA_ILi0EEEST_ST_EEEEENS5_IJNS4_10UnderscoreESW_SW_EEEEENS4_28SM100_TMA_2SM_LOAD_MULTICASTENS4_14ComposedLayoutINS4_7SwizzleILi2ELi4ELi3EEENS4_18smem_ptr_flag_bitsILi8EEENSR_INS5_IJNSA_ILi8EEESG_EEENS5_IJSG_SC_EEEEEEEvNS4_8identityENS4_18SM100_TMA_2SM_LOADES19_vS1A_EENS_8epilogue10collective18CollectiveEpilogueINS1D_23Sm100TmaWarpSpecializedILi1ELi1ELi32ELb0ELb0EEEJNS5_IJSG_SG_SG_EEENS5_IJNSR_ISG_SC_EES1J_EEEaSI_aSI_NS1D_6fusion15FusionCallbacksIS1H_NS1L_17LinearCombinationIaiaiLNS_15FloatRoundStyleE2EEES1I_S1K_JEEENS4_5SM1004TMEM4LOAD26SM100_TMEM_LOAD_32dp32b32xENS4_13SM90_TMA_LOADES19_NS4_39AutoVectorizingCopyWithAssumedAlignmentILi128EEENS4_14SM90_TMA_STOREES19_S1X_S1X_EEEvvEEEEvNT_6ParamsE,"ax",@progbits
	.align	128
.text._ZN7cutlass13device_kernelINS_4gemm6kernel13GemmUniversalIN4cute5tupleIJiiiiEEENS1_10collective13CollectiveMmaINS1_35MainloopSm100TmaUmmaWarpSpecializedILi36ELi2ELi4ENS5_IJNS4_1CILi2EEESB_NSA_ILi1EEEEEEEENS5_IJNSA_ILi128EEENSA_ILi64EEESG_EEEaNS5_IJlSC_lEEEaSI_NS4_8TiledMMAINS4_8MMA_AtomIJNS4_21SM100_MMA_S8_2x1SM_SSIaaiLi128ELi64ELNS4_4UMMA5MajorE0ELSN_0ELNSM_8SaturateE0EEEEEENS4_6LayoutINS5_IJSC_SC_SC_EEENS5_IJNSA_ILi0EEEST_ST_EEEEENS5_IJNS4_10UnderscoreESW_SW_EEEEENS4_28SM100_TMA_2SM_LOAD_MULTICASTENS4_14ComposedLayoutINS4_7SwizzleILi2ELi4ELi3EEENS4_18smem_ptr_flag_bitsILi8EEENSR_INS5_IJNSA_ILi8EEESG_EEENS5_IJSG_SC_EEEEEEEvNS4_8identityENS4_18SM100_TMA_2SM_LOADES19_vS1A_EENS_8epilogue10collective18CollectiveEpilogueINS1D_23Sm100TmaWarpSpecializedILi1ELi1ELi32ELb0ELb0EEEJNS5_IJSG_SG_SG_EEENS5_IJNSR_ISG_SC_EES1J_EEEaSI_aSI_NS1D_6fusion15FusionCallbacksIS1H_NS1L_17LinearCombinationIaiaiLNS_15FloatRoundStyleE2EEES1I_S1K_JEEENS4_5SM1004TMEM4LOAD26SM100_TMEM_LOAD_32dp32b32xENS4_13SM90_TMA_LOADES19_NS4_39AutoVectorizingCopyWithAssumedAlignmentILi128EEENS4_14SM90_TMA_STOREES19_S1X_S1X_EEEvvEEEEvNT_6ParamsE:
        .type           _ZN7cutlass13device_kernelINS_4gemm6kernel13GemmUniversalIN4cute5tupleIJiiiiEEENS1_10collective13CollectiveMmaINS1_35MainloopSm100TmaUmmaWarpSpecializedILi36ELi2ELi4ENS5_IJNS4_1CILi2EEESB_NSA_ILi1EEEEEEEENS5_IJNSA_ILi128EEENSA_ILi64EEESG_EEEaNS5_IJlSC_lEEEaSI_NS4_8TiledMMAINS4_8MMA_AtomIJNS4_21SM100_MMA_S8_2x1SM_SSIaaiLi128ELi64ELNS4_4UMMA5MajorE0ELSN_0ELNSM_8SaturateE0EEEEEENS4_6LayoutINS5_IJSC_SC_SC_EEENS5_IJNSA_ILi0EEEST_ST_EEEEENS5_IJNS4_10UnderscoreESW_SW_EEEEENS4_28SM100_TMA_2SM_LOAD_MULTICASTENS4_14ComposedLayoutINS4_7SwizzleILi2ELi4ELi3EEENS4_18smem_ptr_flag_bitsILi8EEENSR_INS5_IJNSA_ILi8EEESG_EEENS5_IJSG_SC_EEEEEEEvNS4_8identityENS4_18SM100_TMA_2SM_LOADES19_vS1A_EENS_8epilogue10collective18CollectiveEpilogueINS1D_23Sm100TmaWarpSpecializedILi1ELi1ELi32ELb0ELb0EEEJNS5_IJSG_SG_SG_EEENS5_IJNSR_ISG_SC_EES1J_EEEaSI_aSI_NS1D_6fusion15FusionCallbacksIS1H_NS1L_17LinearCombinationIaiaiLNS_15FloatRoundStyleE2EEES1I_S1K_JEEENS4_5SM1004TMEM4LOAD26SM100_TMEM_LOAD_32dp32b32xENS4_13SM90_TMA_LOADES19_NS4_39AutoVectorizingCopyWithAssumedAlignmentILi128EEENS4_14SM90_TMA_STOREES19_S1X_S1X_EEEvvEEEEvNT_6ParamsE,@function
        .size           _ZN7cutlass13device_kernelINS_4gemm6kernel13GemmUniversalIN4cute5tupleIJiiiiEEENS1_10collective13CollectiveMmaINS1_35MainloopSm100TmaUmmaWarpSpecializedILi36ELi2ELi4ENS5_IJNS4_1CILi2EEESB_NSA_ILi1EEEEEEEENS5_IJNSA_ILi128EEENSA_ILi64EEESG_EEEaNS5_IJlSC_lEEEaSI_NS4_8TiledMMAINS4_8MMA_AtomIJNS4_21SM100_MMA_S8_2x1SM_SSIaaiLi128ELi64ELNS4_4UMMA5MajorE0ELSN_0ELNSM_8SaturateE0EEEEEENS4_6LayoutINS5_IJSC_SC_SC_EEENS5_IJNSA_ILi0EEEST_ST_EEEEENS5_IJNS4_10UnderscoreESW_SW_EEEEENS4_28SM100_TMA_2SM_LOAD_MULTICASTENS4_14ComposedLayoutINS4_7SwizzleILi2ELi4ELi3EEENS4_18smem_ptr_flag_bitsILi8EEENSR_INS5_IJNSA_ILi8EEESG_EEENS5_IJSG_SC_EEEEEEEvNS4_8identityENS4_18SM100_TMA_2SM_LOADES19_vS1A_EENS_8epilogue10collective18CollectiveEpilogueINS1D_23Sm100TmaWarpSpecializedILi1ELi1ELi32ELb0ELb0EEEJNS5_IJSG_SG_SG_EEENS5_IJNSR_ISG_SC_EES1J_EEEaSI_aSI_NS1D_6fusion15FusionCallbacksIS1H_NS1L_17LinearCombinationIaiaiLNS_15FloatRoundStyleE2EEES1I_S1K_JEEENS4_5SM1004TMEM4LOAD26SM100_TMEM_LOAD_32dp32b32xENS4_13SM90_TMA_LOADES19_NS4_39AutoVectorizingCopyWithAssumedAlignmentILi128EEENS4_14SM90_TMA_STOREES19_S1X_S1X_EEEvvEEEEvNT_6ParamsE,(.L_x_246 - _ZN7cutlass13device_kernelINS_4gemm6kernel13GemmUniversalIN4cute5tupleIJiiiiEEENS1_10collective13CollectiveMmaINS1_35MainloopSm100TmaUmmaWarpSpecializedILi36ELi2ELi4ENS5_IJNS4_1CILi2EEESB_NSA_ILi1EEEEEEEENS5_IJNSA_ILi128EEENSA_ILi64EEESG_EEEaNS5_IJlSC_lEEEaSI_NS4_8TiledMMAINS4_8MMA_AtomIJNS4_21SM100_MMA_S8_2x1SM_SSIaaiLi128ELi64ELNS4_4UMMA5MajorE0ELSN_0ELNSM_8SaturateE0EEEEEENS4_6LayoutINS5_IJSC_SC_SC_EEENS5_IJNSA_ILi0EEEST_ST_EEEEENS5_IJNS4_10UnderscoreESW_SW_EEEEENS4_28SM100_TMA_2SM_LOAD_MULTICASTENS4_14ComposedLayoutINS4_7SwizzleILi2ELi4ELi3EEENS4_18smem_ptr_flag_bitsILi8EEENSR_INS5_IJNSA_ILi8EEESG_EEENS5_IJSG_SC_EEEEEEEvNS4_8identityENS4_18SM100_TMA_2SM_LOADES19_vS1A_EENS_8epilogue10collective18CollectiveEpilogueINS1D_23Sm100TmaWarpSpecializedILi1ELi1ELi32ELb0ELb0EEEJNS5_IJSG_SG_SG_EEENS5_IJNSR_ISG_SC_EES1J_EEEaSI_aSI_NS1D_6fusion15FusionCallbacksIS1H_NS1L_17LinearCombinationIaiaiLNS_15FloatRoundStyleE2EEES1I_S1K_JEEENS4_5SM1004TMEM4LOAD26SM100_TMEM_LOAD_32dp32b32xENS4_13SM90_TMA_LOADES19_NS4_39AutoVectorizingCopyWithAssumedAlignmentILi128EEENS4_14SM90_TMA_STOREES19_S1X_S1X_EEEvvEEEEvNT_6ParamsE)
        .other          _ZN7cutlass13device_kernelINS_4gemm6kernel13GemmUniversalIN4cute5tupleIJiiiiEEENS1_10collective13CollectiveMmaINS1_35MainloopSm100TmaUmmaWarpSpecializedILi36ELi2ELi4ENS5_IJNS4_1CILi2EEESB_NSA_ILi1EEEEEEEENS5_IJNSA_ILi128EEENSA_ILi64EEESG_EEEaNS5_IJlSC_lEEEaSI_NS4_8TiledMMAINS4_8MMA_AtomIJNS4_21SM100_MMA_S8_2x1SM_SSIaaiLi128ELi64ELNS4_4UMMA5MajorE0ELSN_0ELNSM_8SaturateE0EEEEEENS4_6LayoutINS5_IJSC_SC_SC_EEENS5_IJNSA_ILi0EEEST_ST_EEEEENS5_IJNS4_10UnderscoreESW_SW_EEEEENS4_28SM100_TMA_2SM_LOAD_MULTICASTENS4_14ComposedLayoutINS4_7SwizzleILi2ELi4ELi3EEENS4_18smem_ptr_flag_bitsILi8EEENSR_INS5_IJNSA_ILi8EEESG_EEENS5_IJSG_SC_EEEEEEEvNS4_8identityENS4_18SM100_TMA_2SM_LOADES19_vS1A_EENS_8epilogue10collective18CollectiveEpilogueINS1D_23Sm100TmaWarpSpecializedILi1ELi1ELi32ELb0ELb0EEEJNS5_IJSG_SG_SG_EEENS5_IJNSR_ISG_SC_EES1J_EEEaSI_aSI_NS1D_6fusion15FusionCallbacksIS1H_NS1L_17LinearCombinationIaiaiLNS_15FloatRoundStyleE2EEES1I_S1K_JEEENS4_5SM1004TMEM4LOAD26SM100_TMEM_LOAD_32dp32b32xENS4_13SM90_TMA_LOADES19_NS4_39AutoVectorizingCopyWithAssumedAlignmentILi128EEENS4_14SM90_TMA_STOREES19_S1X_S1X_EEEvvEEEEvNT_6ParamsE,@"STO_CUDA_ENTRY STV_DEFAULT"
_ZN7cutlass13device_kernelINS_4gemm6kernel13GemmUniversalIN4cute5tupleIJiiiiEEENS1_10collective13CollectiveMmaINS1_35MainloopSm100TmaUmmaWarpSpecializedILi36ELi2ELi4ENS5_IJNS4_1CILi2EEESB_NSA_ILi1EEEEEEEENS5_IJNSA_ILi128EEENSA_ILi64EEESG_EEEaNS5_IJlSC_lEEEaSI_NS4_8TiledMMAINS4_8MMA_AtomIJNS4_21SM100_MMA_S8_2x1SM_SSIaaiLi128ELi64ELNS4_4UMMA5MajorE0ELSN_0ELNSM_8SaturateE0EEEEEENS4_6LayoutINS5_IJSC_SC_SC_EEENS5_IJNSA_ILi0EEEST_ST_EEEEENS5_IJNS4_10UnderscoreESW_SW_EEEEENS4_28SM100_TMA_2SM_LOAD_MULTICASTENS4_14ComposedLayoutINS4_7SwizzleILi2ELi4ELi3EEENS4_18smem_ptr_flag_bitsILi8EEENSR_INS5_IJNSA_ILi8EEESG_EEENS5_IJSG_SC_EEEEEEEvNS4_8identityENS4_18SM100_TMA_2SM_LOADES19_vS1A_EENS_8epilogue10collective18CollectiveEpilogueINS1D_23Sm100TmaWarpSpecializedILi1ELi1ELi32ELb0ELb0EEEJNS5_IJSG_SG_SG_EEENS5_IJNSR_ISG_SC_EES1J_EEEaSI_aSI_NS1D_6fusion15FusionCallbacksIS1H_NS1L_17LinearCombinationIaiaiLNS_15FloatRoundStyleE2EEES1I_S1K_JEEENS4_5SM1004TMEM4LOAD26SM100_TMEM_LOAD_32dp32b32xENS4_13SM90_TMA_LOADES19_NS4_39AutoVectorizingCopyWithAssumedAlignmentILi128EEENS4_14SM90_TMA_STOREES19_S1X_S1X_EEEvvEEEEvNT_6ParamsE:
[----:B------:R-:W1:Y:S01]  /*0000*/  LDC R1, c[0x0][0x37c] ;  /* 0x0000df00ff017b82 */ /* 0x000e620000000800 */
[----:B------:R-:W2:Y:S01]  /*0010*/  S2R R78, SR_TID.X ;  /* 0x00000000004e7919 */ /* 0x000ea20000002100 */
[----:B------:R-:W3:Y:S06]  /*0020*/  LDCU.64 UR8, c[0x0][0x890] ;  /* 0x00011200ff0877ac */ /* 0x000eec0008000a00 */
[----:B------:R-:W4:Y:S01]  /*0030*/  S2UR UR55, SR_CgaCtaId ;  /* 0x00000000003779c3 */ /* 0x000f220000008800 */
[----:B------:R-:W-:Y:S02]  /*0040*/  PRMT R81, RZ, 0x7610, R81 ;  /* 0x00007610ff517816 */ /* 0x000fe40000000051 */
[----:B------:R-:W-:Y:S01]  /*0050*/  ELECT P1, URZ, PT ;  /* 0x0000000000ff782f */ /* 0x000fe20003820000 */
[----:B---3--:R-:W-:-:S04]  /*0060*/  UISETP.NE.U32.AND UP0, UPT, UR8, URZ, UPT ;  /* 0x000000ff0800728c */ /* 0x008fc8000bf05070 */
[----:B------:R-:W-:Y:S02]  /*0070*/  UISETP.NE.AND.EX UP0, UPT, UR9, URZ, UPT, UP0 ;  /* 0x000000ff0900728c */ /* 0x000fe4000bf05300 */
[----:B----4-:R-:W-:Y:S02]  /*0080*/  ULOP3.LUT UR33, UR55, 0x1, URZ, 0xc0, !UPT ;  /* 0x0000000137217892 */ /* 0x010fe4000f8ec0ff */
[----:B------:R-:W-:Y:S01]  /*0090*/  ULOP3.LUT UR35, UR55, 0x1, URZ, 0x3c, !UPT ;  /* 0x0000000137237892 */ /* 0x000fe2000f8e3cff */
[----:B--2---:R-:W-:-:S05]  /*00a0*/  SHF.R.U32.HI R82, RZ, 0x5, R78 ;  /* 0x00000005ff527819 */ /* 0x004fca000001164e */
[----:B------:R-:W2:Y:S02]  /*00b0*/  SHFL.IDX PT, R0, R82, RZ, 0x1f ;  /* 0x00001fff52007589 */ /* 0x000ea400000e0000 */
[----:B--2---:R-:W-:Y:S01]  /*00c0*/  R2UR UR18, R0 ;  /* 0x00000000001272ca */ /* 0x004fe200000e0000 */
[----:B-1----:R-:W-:-:S14]  /*00d0*/  BRA.U UP0, `(.L_x_0) ;  /* 0x0000000100307547 */ /* 0x002fdc000b800000 */
[----:B------:R-:W1:Y:S02]  /*00e0*/  LDCU.64 UR4, c[0x0][0x888] ;  /* 0x00011100ff0477ac */ /* 0x000e640008000a00 */
[----:B-1----:R-:W-:-:S04]  /*00f0*/  UISETP.NE.U32.AND UP0, UPT, UR4, URZ, UPT ;  /* 0x000000ff0400728c */ /* 0x002fc8000bf05070 */
[----:B------:R-:W-:-:S09]  /*0100*/  UISETP.NE.AND.EX UP0, UPT, UR5, URZ, UPT, UP0 ;  /* 0x000000ff0500728c */ /* 0x000fd2000bf05300 */
[----:B------:R-:W-:Y:S05]  /*0110*/  BRA.U !UP0, `(.L_x_1) ;  /* 0x0000000108147547 */ /* 0x000fea000b800000 */
[----:B------:R-:W1:Y:S01]  /*0120*/  LDC.64 R40, c[0x0][0x888] ;  /* 0x00022200ff287b82 */ /* 0x000e620000000a00 */
[----:B------:R-:W1:Y:S02]  /*0130*/  LDCU.64 UR4, c[0x0][0x358] ;  /* 0x00006b00ff0477ac */ /* 0x000e640008000a00 */
[----:B-1----:R1:W5:Y:S01]  /*0140*/  LDG.E R40, desc[UR4][R40.64] ;  /* 0x0000000428287981 */ /* 0x002362000c1e1900 */
[----:B------:R-:W-:Y:S01]  /*0150*/  HFMA2 R81, -RZ, RZ, 0, 5.9604644775390625e-08 ;  /* 0x00000001ff517431 */ /* 0x000fe200000001ff */
[----:B------:R-:W-:Y:S05]  /*0160*/  BRA `(.L_x_0) ;  /* 0x00000000000c7947 */ /* 0x000fea0003800000 */
.L_x_1:
[----:B------:R-:W1:Y:S01]  /*0170*/  LDCU UR4, c[0x0][0x880] ;  /* 0x00011000ff0477ac */ /* 0x000e620008000800 */
[----:B------:R-:W-:Y:S01]  /*0180*/  HFMA2 R81, -RZ, RZ, 0, 5.9604644775390625e-08 ;  /* 0x00000001ff517431 */ /* 0x000fe200000001ff */
[----:B-1----:R-:W-:-:S07]  /*0190*/  MOV R40, UR4 ;  /* 0x0000000400287c02 */ /* 0x002fce0008000f00 */
.L_x_0:
[----:B------:R-:W2:Y:S02]  /*01a0*/  LDCU.64 UR4, c[0x0][0x8b0] ;  /* 0x00011600ff0477ac */ /* 0x000ea40008000a00 */
[----:B--2---:R-:W-:-:S04]  /*01b0*/  UISETP.NE.U32.AND UP0, UPT, UR4, URZ, UPT ;  /* 0x000000ff0400728c */ /* 0x004fc8000bf05070 */
[----:B------:R-:W-:-:S09]  /*01c0*/  UISETP.NE.AND.EX UP0, UPT, UR5, URZ, UPT, UP0 ;  /* 0x000000ff0500728c */ /* 0x000fd2000bf05300 */
[----:B------:R-:W-:Y:S05]  /*01d0*/  BRA.U UP0, `(.L_x_2) ;  /* 0x0000000100287547 */ /* 0x000fea000b800000 */
[----:B------:R-:W2:Y:S02]  /*01e0*/  LDCU.64 UR4, c[0x0][0x8a8] ;  /* 0x00011500ff0477ac */ /* 0x000ea40008000a00 */
[----:B--2---:R-:W-:-:S04]  /*01f0*/  UISETP.NE.U32.AND UP0, UPT, UR4, URZ, UPT ;  /* 0x000000ff0400728c */ /* 0x004fc8000bf05070 */
[----:B------:R-:W-:-:S09]  /*0200*/  UISETP.NE.AND.EX UP0, UPT, UR5, URZ, UPT, UP0 ;  /* 0x000000ff0500728c */ /* 0x000fd2000bf05300 */
[----:B------:R-:W-:Y:S05]  /*0210*/  BRA.U !UP0, `(.L_x_3) ;  /* 0x0000000108107547 */ /* 0x000fea000b800000 */
[----:B------:R-:W2:Y:S01]  /*0220*/  LDC.64 R38, c[0x0][0x8a8] ;  /* 0x00022a00ff267b82 */ /* 0x000ea20000000a00 */
[----:B------:R-:W2:Y:S02]  /*0230*/  LDCU.64 UR4, c[0x0][0x358] ;  /* 0x00006b00ff0477ac */ /* 0x000ea40008000a00 */
[----:B--2---:R2:W5:Y:S01]  /*0240*/  LDG.E R38, desc[UR4][R38.64] ;  /* 0x0000000426267981 */ /* 0x004562000c1e1900 */
[----:B------:R-:W-:Y:S05]  /*0250*/  BRA `(.L_x_2) ;  /* 0x0000000000087947 */ /* 0x000fea0003800000 */
.L_x_3:
[----:B------:R-:W2:Y:S02]  /*0260*/  LDCU UR4, c[0x0][0x8a0] ;  /* 0x00011400ff0477ac */ /* 0x000ea40008000800 */
[----:B--2---:R-:W-:Y:S02]  /*0270*/  MOV R38, UR4 ;  /* 0x0000000400267c02 */ /* 0x004fe40008000f00 */
.L_x_2:
[----:B------:R-:W-:Y:S01]  /*0280*/  IMAD.U32 R0, RZ, RZ, UR18 ;  /* 0x00000012ff007e24 */ /* 0x000fe2000f8e00ff */
[----:B------:R-:W-:Y:S04]  /*0290*/  BSSY.RECONVERGENT B0, `(.L_x_4) ;  /* 0x000000c000007945 */ /* 0x000fe80003800200 */
[C---:B------:R-:W-:Y:S02]  /*02a0*/  ISETP.NE.OR P2, PT, R0.reuse, 0x1, !P1 ;  /* 0x000000010000780c */ /* 0x040fe40004f45670 */
[----:B------:R-:W-:-:S11]  /*02b0*/  ISETP.NE.OR P0, PT, R0, 0x3, !P1 ;  /* 0x000000030000780c */ /* 0x000fd60004f05670 */
[----:B------:R-:W-:Y:S05]  /*02c0*/  @P2 BRA `(.L_x_5) ;  /* 0x0000000000202947 */ /* 0x000fea0003800000 */
[----:B------:R-:W3:Y:S02]  /*02d0*/  LDCU.64 UR4, c[0x0][0x348] ;  /* 0x00006900ff0477ac */ /* 0x000ee40008000a00 */
[----:B---3--:R-:W-:Y:S02]  /*02e0*/  UIADD3 UR6, UP1, UPT, UR4, 0x80, URZ ;  /* 0x0000008004067890 */ /* 0x008fe4000ff3e0ff */
[----:B------:R-:W-:Y:S02]  /*02f0*/  UIADD3 UR4, UP0, UPT, UR4, 0x180, URZ ;  /* 0x0000018004047890 */ /* 0x000fe4000ff1e0ff */
[----:B------:R-:W-:Y:S02]  /*0300*/  UIADD3.X UR7, UPT, UPT, URZ, UR5, URZ, UP1, !UPT ;  /* 0x00000005ff077290 */ /* 0x000fe40008ffe4ff */
[----:B------:R-:W-:-:S07]  /*0310*/  UIADD3.X UR5, UPT, UPT, URZ, UR5, URZ, UP0, !UPT ;  /* 0x00000005ff057290 */ /* 0x000fce00087fe4ff */
[----:B------:R3:W-:Y:S02]  /*0320*/  UTMACCTL.PF [UR6] ;  /* 0x00000000060079b9 */ /* 0x0007e40008040000 */
[----:B------:R3:W-:Y:S02]  /*0330*/  UTMACCTL.PF [UR4] ;  /* 0x00000000040079b9 */ /* 0x0007e40008040000 */
[----:B---3--:R-:W-:Y:S01]  /*0340*/  NOP ;  /* 0x0000000000007918 */ /* 0x008fe20000000000 */
.L_x_5:
[----:B------:R-:W-:Y:S05]  /*0350*/  BSYNC.RECONVERGENT B0 ;  /* 0x0000000000007941 */ /* 0x000fea0003800200 */
.L_x_4:
[----:B------:R-:W-:Y:S04]  /*0360*/  BSSY.RECONVERGENT B0, `(.L_x_6) ;  /* 0x000000a000007945 */ /* 0x000fe80003800200 */
        /* <DEDUP_REMOVED lines=9> */
.L_x_7:
[----:B------:R-:W-:Y:S05]  /*0400*/  BSYNC.RECONVERGENT B0 ;  /* 0x0000000000007941 */ /* 0x000fea0003800200 */
.L_x_6:
[----:B------:R-:W3:Y:S01]  /*0410*/  LDCU.64 UR4, c[0x0][0x888] ;  /* 0x00011100ff0477ac */ /* 0x000ee20008000a00 */
[----:B------:R-:W-:Y:S02]  /*0420*/  UISETP.EQ.U32.AND UP1, UPT, UR8, URZ, UPT ;  /* 0x000000ff0800728c */ /* 0x000fe4000bf22070 */
[----:B------:R-:W-:Y:S02]  /*0430*/  UPLOP3.LUT UP3, UPT, UPT, UPT, UPT, 0x80, 0x8 ;  /* 0x000000000008789c */ /* 0x000fe40003f6f070 */
[----:B---3--:R-:W-:-:S04]  /*0440*/  UISETP.NE.U32.AND UP0, UPT, UR4, URZ, UPT ;  /* 0x000000ff0400728c */ /* 0x008fc8000bf05070 */
[----:B------:R-:W-:-:S04]  /*0450*/  UISETP.NE.AND.EX UP0, UPT, UR5, URZ, UPT, UP0 ;  /* 0x000000ff0500728c */ /* 0x000fc8000bf05300 */
[----:B------:R-:W-:-:S04]  /*0460*/  UISETP.EQ.OR.EX UP2, UPT, UR9, URZ, !UP0, UP1 ;  /* 0x000000ff0900728c */ /* 0x000fc8000c742710 */
[----:B------:R-:W-:-:S05]  /*0470*/  UP2UR UR61, UPR, URZ, 0x4 ;  /* 0x00000004ff3d7883 */ /* 0x000fca0008000000 */
[----:B------:R-:W-:Y:S07]  /*0480*/  BRA.U !UP2, `(.L_x_8) ;  /* 0x000000010a207547 */ /* 0x000fee000b800000 */
[----:B-----5:R-:W-:Y:S01]  /*0490*/  R2UR UR5, R40 ;  /* 0x00000000280572ca */ /* 0x020fe200000e0000 */
[----:B------:R-:W-:Y:S02]  /*04a0*/  UISETP.NE.U32.AND UP1, UPT, UR8, URZ, UPT ;  /* 0x000000ff0800728c */ /* 0x000fe4000bf25070 */
[----:B------:R-:W-:Y:S02]  /*04b0*/  USEL UR4, URZ, 0xffffffff, UP0 ;  /* 0xffffffffff047887 */ /* 0x000fe40008000000 */
[----:B------:R-:W-:-:S08]  /*04c0*/  UISETP.NE.AND.EX UP1, UPT, UR9, URZ, UPT, UP1 ;  /* 0x000000ff0900728c */ /* 0x000fd0000bf25310 */
[----:B------:R-:W-:-:S04]  /*04d0*/  UISETP.NE.AND UP0, UPT, UR5, URZ, UPT ;  /* 0x000000ff0500728c */ /* 0x000fc8000bf05270 */
[----:B------:R-:W-:-:S04]  /*04e0*/  @!UP1 USEL UR4, URZ, 0xffffffff, UP0 ;  /* 0xffffffffff049887 */ /* 0x000fc80008000000 */
[----:B------:R-:W-:-:S04]  /*04f0*/  ULOP3.LUT UR4, UR4, 0x1, URZ, 0xc0, !UPT ;  /* 0x0000000104047892 */ /* 0x000fc8000f8ec0ff */
[----:B------:R-:W-:-:S11]  /*0500*/  UISETP.NE.U32.AND UP3, UPT, UR4, 0x1, UPT ;  /* 0x000000010400788c */ /* 0x000fd6000bf65070 */
.L_x_8:
[----:B------:R-:W3:Y:S01]  /*0510*/  SHFL.IDX PT, R0, R82, RZ, 0x1f ;  /* 0x00001fff52007589 */ /* 0x000ee200000e0000 */
[----:B------:R-:W-:-:S04]  /*0520*/  UISETP.NE.AND UP0, UPT, UR18, 0x2, UPT ;  /* 0x000000021200788c */ /* 0x000fc8000bf05270 */
[----:B------:R-:W-:Y:S02]  /*0530*/  UISETP.EQ.AND UP1, UPT, UR33, URZ, !UP0 ;  /* 0x000000ff2100728c */ /* 0x000fe4000c722270 */
[----:B------:R-:W-:-:S04]  /*0540*/  USEL UR34, URZ, 0x1, UP0 ;  /* 0x00000001ff227887 */ /* 0x000fc80008000000 */
[----:B------:R-:W-:Y:S02]  /*0550*/  PLOP3.LUT P3, PT, P1, PT, UP1, 0x80, 0x8 ;  /* 0x000000000008781c */ /* 0x000fe40000f6f018 */
[----:B---3--:R-:W-:-:S13]  /*0560*/  ISETP.NE.AND P0, PT, R0, RZ, PT ;  /* 0x000000ff0000720c */ /* 0x008fda0003f05270 */
[----:B------:R-:W-:Y:S05]  /*0570*/  @P0 BRA `(.L_x_9) ;  /* 0x0000000400600947 */ /* 0x000fea0003800000 */
[----:B------:R-:W-:Y:S01]  /*0580*/  ELECT P0, URZ, PT ;  /* 0x0000000000ff782f */ /* 0x000fe20003800000 */
[----:B------:R-:W-:-:S12]  /*0590*/  BSSY.RECONVERGENT B0, `(.L_x_9) ;  /* 0x0000056000007945 */ /* 0x000fd80003800200 */
[----:B------:R-:W-:Y:S05]  /*05a0*/  @!P0 BRA `(.L_x_10) ;  /* 0x0000000400508947 */ /* 0x000fea0003800000 */
[----:B------:R-:W-:Y:S01]  /*05b0*/  UMOV UR4, 0x400 ;  /* 0x0000040000047882 */ /* 0x000fe20000000000 */
[----:B------:R-:W-:Y:S01]  /*05c0*/  UMOV UR8, 0x1 ;  /* 0x0000000100087882 */ /* 0x000fe20000000000 */
[----:B------:R-:W-:Y:S01]  /*05d0*/  UMOV UR6, 0x2 ;  /* 0x0000000200067882 */ /* 0x000fe20000000000 */
[----:B------:R-:W-:Y:S02]  /*05e0*/  ULEA UR4, UR55, UR4, 0x18 ;  /* 0x0000000437047291 */ /* 0x000fe4000f8ec0ff */
[----:B------:R-:W-:-:S04]  /*05f0*/  UIADD3 UR8, UPT, UPT, -UR8, 0x100000, URZ ;  /* 0x0010000008087890 */ /* 0x000fc8000fffe1ff */
[----:B------:R-:W-:Y:S02]  /*0600*/  USHF.L.U32 UR9, UR8, 0xb, URZ ;  /* 0x0000000b08097899 */ /* 0x000fe400080006ff */
[----:B------:R-:W-:Y:S02]  /*0610*/  USHF.L.U32 UR8, UR8, 0x1, URZ ;  /* 0x0000000108087899 */ /* 0x000fe400080006ff */
[----:B------:R-:W-:-:S04]  /*0620*/  UIADD3 UR6, UPT, UPT, -UR6, 0x100000, URZ ;  /* 0x0010000006067890 */ /* 0x000fc8000fffe1ff */
[----:B------:R-:W-:Y:S02]  /*0630*/  USHF.L.U32 UR7, UR6, 0xb, URZ ;  /* 0x0000000b06077899 */ /* 0x000fe400080006ff */
[----:B------:R-:W-:Y:S01]  /*0640*/  USHF.L.U32 UR6, UR6, 0x1, URZ ;  /* 0x0000000106067899 */ /* 0x000fe200080006ff */
[----:B------:R-:W3:Y:S03]  /*0650*/  FENCE.VIEW.ASYNC.S ;  /* 0x00000000000073c6 */ /* 0x000ee60000000000 */
[----:B---3--:R3:W4:Y:S08]  /*0660*/  SYNCS.EXCH.64 URZ, [UR4], UR8 ;  /* 0x0000000804ff75b2 */ /* 0x0087300008000100 */
[----:B------:R3:W1:Y:S01]  /*0670*/  SYNCS.EXCH.64 URZ, [UR4+0x120], UR6 ;  /* 0x0001200604ff75b2 */ /* 0x0006620008000100 */
        /* <DEDUP_REMOVED lines=69> */
[----:B------:R3:W1:Y:S02]  /*0ad0*/  SYNCS.EXCH.64 URZ, [UR4+0x238], UR6 ;  /* 0x0002380604ff75b2 */ /* 0x0006640008000100 */
[----:B---34-:R-:W-:Y:S01]  /*0ae0*/  NOP ;  /* 0x0000000000007918 */ /* 0x018fe20000000000 */
.L_x_10:
[----:B------:R-:W-:Y:S05]  /*0af0*/  BSYNC.RECONVERGENT B0 ;  /* 0x0000000000007941 */ /* 0x000fea0003800200 */
.L_x_9:
[----:B------:R-:W3:Y:S01]  /*0b00*/  SHFL.IDX PT, R0, R82, RZ, 0x1f ;  /* 0x00001fff52007589 */ /* 0x000ee200000e0000 */
[----:B------:R-:W-:Y:S01]  /*0b10*/  NOP ;  /* 0x0000000000007918 */ /* 0x000fe20000000000 */
[----:B---3--:R-:W-:-:S13]  /*0b20*/  ISETP.NE.AND P0, PT, R0, 0x1, PT ;  /* 0x000000010000780c */ /* 0x008fda0003f05270 */
[----:B------:R-:W-:Y:S05]  /*0b30*/  @P0 BRA `(.L_x_11) ;  /* 0x00000000003c0947 */ /* 0x000fea0003800000 */
        /* <DEDUP_REMOVED lines=10> */
[----:B------:R-:W-:Y:S01]  /*0be0*/  ELECT P0, URZ, PT ;  /* 0x0000000000ff782f */ /* 0x000fe20003800000 */
[----:B------:R-:W3:Y:S02]  /*0bf0*/  FENCE.VIEW.ASYNC.S ;  /* 0x00000000000073c6 */ /* 0x000ee40000000000 */
[----:B---3--:R3:W4:Y:S08]  /*0c00*/  SYNCS.EXCH.64 URZ, [UR4+0x240], UR8 ;  /* 0x0002400804ff75b2 */ /* 0x0087300008000100 */
[----:B------:R3:W1:Y:S01]  /*0c10*/  SYNCS.EXCH.64 URZ, [UR4+0x248], UR6 ;  /* 0x0002480604ff75b2 */ /* 0x0006620008000100 */
[----:B------:R-:W-:Y:S01]  /*0c20*/  NOP ;  /* 0x0000000000007918 */ /* 0x000fe20000000000 */
.L_x_11:
[----:B------:R-:W2:Y:S01]  /*0c30*/  SHFL.IDX PT, R0, R82, RZ, 0x1f ;  /* 0x00001fff52007589 */ /* 0x000ea200000e0000 */
[----:B------:R-:W-:Y:S01]  /*0c40*/  NOP ;  /* 0x0000000000007918 */ /* 0x000fe20000000000 */
[----:B--2---:R-:W-:-:S13]  /*0c50*/  ISETP.NE.AND P0, PT, R0, 0x3, PT ;  /* 0x000000030000780c */ /* 0x004fda0003f05270 */
[----:B------:R-:W-:Y:S05]  /*0c60*/  @P0 BRA `(.L_x_12) ;  /* 0x00000000002c0947 */ /* 0x000fea0003800000 */
[----:B---3--:R-:W-:Y:S01]  /*0c70*/  UMOV UR6, 0x400 ;  /* 0x0000040000067882 */ /* 0x008fe20000000000 */
[----:B------:R-:W-:Y:S01]  /*0c80*/  UMOV UR4, 0x20 ;  /* 0x0000002000047882 */ /* 0x000fe20000000000 */
[----:B------:R-:W-:Y:S02]  /*0c90*/  ULEA UR6, UR55, UR6, 0x18 ;  /* 0x0000000637067291 */ /* 0x000fe4000f8ec0ff */
[----:B------:R-:W-:-:S04]  /*0ca0*/  UIADD3 UR4, UPT, UPT, -UR4, 0x100000, URZ ;  /* 0x0010000004047890 */ /* 0x000fc8000fffe1ff */
[----:B------:R-:W-:Y:S02]  /*0cb0*/  USHF.L.U32 UR5, UR4, 0xb, URZ ;  /* 0x0000000b04057899 */ /* 0x000fe400080006ff */
[----:B------:R-:W-:Y:S01]  /*0cc0*/  USHF.L.U32 UR4, UR4, 0x1, URZ ;  /* 0x0000000104047899 */ /* 0x000fe200080006ff */
[----:B------:R-:W-:Y:S01]  /*0cd0*/  ELECT P0, URZ, PT ;  /* 0x0000000000ff782f */ /* 0x000fe20003800000 */
[----:B------:R-:W2:Y:S10]  /*0ce0*/  FENCE.VIEW.ASYNC.S ;  /* 0x00000000000073c6 */ /* 0x000eb40000000000 */
[----:B--2---:R2:W3:Y:S01]  /*0cf0*/  SYNCS.EXCH.64 URZ, [UR6+0x250], UR4 ;  /* 0x0002500406ff75b2 */ /* 0x0044e20008000100 */
[----:B------:R2:W1:Y:S01]  /*0d00*/  SYNCS.EXCH.64 URZ, [UR6+0x258], UR4 ;  /* 0x0002580406ff75b2 */ /* 0x0004620008000100 */
[----:B------:R-:W-:Y:S01]  /*0d10*/  NOP ;  /* 0x0000000000007918 */ /* 0x000fe20000000000 */
.L_x_12:
[----:B------:R-:W4:Y:S01]  /*0d20*/  SHFL.IDX PT, R0, R82, RZ, 0x1f ;  /* 0x00001fff52007589 */ /* 0x000f2200000e0000 */
[----:B------:R-:W-:Y:S01]  /*0d30*/  NOP ;  /* 0x0000000000007918 */ /* 0x000fe20000000000 */
[----:B----4-:R-:W-:-:S13]  /*0d40*/  ISETP.NE.AND P0, PT, R0, 0x4, PT ;  /* 0x000000040000780c */ /* 0x010fda0003f05270 */
[----:B------:R-:W-:Y:S05]  /*0d50*/  @P0 BRA `(.L_x_13) ;  /* 0x0000000000480947 */ /* 0x000fea0003800000 */
[----:B--23--:R-:W-:Y:S01]  /*0d60*/  UMOV UR4, 0x3a0 ;  /* 0x000003a000047882 */ /* 0x00cfe20000000000 */
[----:B------:R-:W-:Y:S01]  /*0d70*/  UMOV UR6, 0x400 ;  /* 0x0000040000067882 */ /* 0x000fe20000000000 */
[----:B------:R-:W-:Y:S01]  /*0d80*/  USEL UR4, UR4, 0x320, UP3 ;  /* 0x0000032004047887 */ /* 0x000fe20009800000 */
        /* <DEDUP_REMOVED lines=9> */
[----:B------:R-:W2:Y:S02]  /*0e20*/  FENCE.VIEW.ASYNC.S ;  /* 0x00000000000073c6 */ /* 0x000ea40000000000 */
[----:B--2---:R4:W2:Y:S08]  /*0e30*/  SYNCS.EXCH.64 URZ, [UR6+0x260], UR8 ;  /* 0x0002600806ff75b2 */ /* 0x0048b00008000100 */
[----:B------:R4:W3:Y:S01]  /*0e40*/  SYNCS.EXCH.64 URZ, [UR6+0x270], UR4 ;  /* 0x0002700406ff75b2 */ /* 0x0008e20008000100 */
[----:B------:R4:W1:Y:S01]  /*0e50*/  SYNCS.EXCH.64 URZ, [UR6+0x268], UR8 ;  /* 0x0002680806ff75b2 */ /* 0x0008620008000100 */
[----:B------:R4:W1:Y:S02]  /*0e60*/  SYNCS.EXCH.64 URZ, [UR6+0x278], UR4 ;  /* 0x0002780406ff75b2 */ /* 0x0008640008000100 */
[----:B----4-:R-:W-:Y:S01]  /*0e70*/  NOP ;  /* 0x0000000000007918 */ /* 0x010fe20000000000 */
.L_x_13:
[----:B------:R-:W4:Y:S01]  /*0e80*/  SHFL.IDX PT, R0, R82, RZ, 0x1f ;  /* 0x00001fff52007589 */ /* 0x000f2200000e0000 */
[----:B------:R-:W-:Y:S01]  /*0e90*/  NOP ;  /* 0x0000000000007918 */ /* 0x000fe20000000000 */
[----:B----4-:R-:W-:-:S13]  /*0ea0*/  ISETP.NE.AND P0, PT, R0, 0x5, PT ;  /* 0x000000050000780c */ /* 0x010fda0003f05270 */
[----:B------:R-:W-:Y:S05]  /*0eb0*/  @P0 BRA `(.L_x_14) ;  /* 0x0000000000540947 */ /* 0x000fea0003800000 */
[----:B--23--:R-:W-:Y:S01]  /*0ec0*/  UMOV UR4, 0x400 ;  /* 0x0000040000047882 */ /* 0x00cfe20000000000 */
        /* <DEDUP_REMOVED lines=14> */
[----:B------:R4:W1:Y:S01]  /*0fb0*/  SYNCS.EXCH.64 URZ, [UR4+0x2a8], UR8 ;  /* 0x0002a80804ff75b2 */ /* 0x0008620008000100 */
[----:B------:R4:W1:Y:S01]  /*0fc0*/  SYNCS.EXCH.64 URZ, [UR4+0x290], UR6 ;  /* 0x0002900604ff75b2 */ /* 0x0008620008000100 */
[----:B------:R4:W1:Y:S01]  /*0fd0*/  SYNCS.EXCH.64 URZ, [UR4+0x2b0], UR8 ;  /* 0x0002b00804ff75b2 */ /* 0x0008620008000100 */
[----:B------:R4:W1:Y:S01]  /*0fe0*/  SYNCS.EXCH.64 URZ, [UR4+0x298], UR6 ;  /* 0x0002980604ff75b2 */ /* 0x0008620008000100 */
[----:B------:R4:W1:Y:S02]  /*0ff0*/  SYNCS.EXCH.64 URZ, [UR4+0x2b8], UR8 ;  /* 0x0002b80804ff75b2 */ /* 0x0008640008000100 */
[----:B----4-:R-:W-:Y:S01]  /*1000*/  NOP ;  /* 0x0000000000007918 */ /* 0x010fe20000000000 */
.L_x_14:
[----:B------:R-:W4:Y:S01]  /*1010*/  SHFL.IDX PT, R0, R82, RZ, 0x1f ;  /* 0x00001fff52007589 */ /* 0x000f2200000e0000 */
[----:B------:R-:W-:Y:S01]  /*1020*/  ISETP.NE.OR P1, PT, RZ, UR18, !P1 ;  /* 0x00000012ff007c0c */ /* 0x000fe2000cf25670 */
[----:B------:R-:W-:Y:S01]  /*1030*/  NOP ;  /* 0x0000000000007918 */ /* 0x000fe20000000000 */
[----:B----4-:R-:W-:-:S13]  /*1040*/  ISETP.NE.AND P0, PT, R0, 0x3, PT ;  /* 0x000000030000780c */ /* 0x010fda0003f05270 */
[----:B------:R-:W-:Y:S05]  /*1050*/  @P0 BRA `(.L_x_15) ;  /* 0x0000000000340947 */ /* 0x000fea0003800000 */
[----:B--23--:R-:W-:Y:S01]  /*1060*/  UMOV UR4, 0x400 ;  /* 0x0000040000047882 */ /* 0x00cfe20000000000 */
[----:B------:R-:W-:Y:S01]  /*1070*/  UMOV UR6, 0x20 ;  /* 0x0000002000067882 */ /* 0x000fe20000000000 */
[----:B------:R-:W-:Y:S02]  /*1080*/  ULEA UR4, UR55, UR4, 0x18 ;  /* 0x0000000437047291 */ /* 0x000fe4000f8ec0ff */
[----:B------:R-:W-:-:S04]  /*1090*/  UIADD3 UR6, UPT, UPT, -UR6, 0x100000, URZ ;  /* 0x0010000006067890 */ /* 0x000fc8000fffe1ff */
[----:B------:R-:W-:Y:S02]  /*10a0*/  USHF.L.U32 UR7, UR6, 0xb, URZ ;  /* 0x0000000b06077899 */ /* 0x000fe400080006ff */
[----:B------:R-:W-:Y:S01]  /*10b0*/  USHF.L.U32 UR6, UR6, 0x1, URZ ;  /* 0x0000000106067899 */ /* 0x000fe200080006ff */
[----:B------:R-:W-:Y:S01]  /*10c0*/  ELECT P0, URZ, PT ;  /* 0x0000000000ff782f */ /* 0x000fe20003800000 */
[----:B------:R-:W2:Y:S10]  /*10d0*/  FENCE.VIEW.ASYNC.S ;  /* 0x00000000000073c6 */ /* 0x000eb40000000000 */
[----:B--2---:R4:W2:Y:S01]  /*10e0*/  SYNCS.EXCH.64 URZ, [UR4+0x2c0], UR6 ;  /* 0x0002c00604ff75b2 */ /* 0x0048a20008000100 */
[----:B------:R4:W3:Y:S01]  /*10f0*/  SYNCS.EXCH.64 URZ, [UR4+0x2d0], UR6 ;  /* 0x0002d00604ff75b2 */ /* 0x0008e20008000100 */
[----:B------:R4:W1:Y:S01]  /*1100*/  SYNCS.EXCH.64 URZ, [UR4+0x2c8], UR6 ;  /* 0x0002c80604ff75b2 */ /* 0x0008620008000100 */
[----:B------:R4:W1:Y:S02]  /*1110*/  SYNCS.EXCH.64 URZ, [UR4+0x2d8], UR6 ;  /* 0x0002d80604ff75b2 */ /* 0x0008640008000100 */
[----:B----4-:R-:W-:Y:S01]  /*1120*/  NOP ;  /* 0x0000000000007918 */ /* 0x010fe20000000000 */
.L_x_15:
[----:B------:R-:W-:Y:S01]  /*1130*/  VOTEU.ALL UP0, P1 ;  /* 0x0000000000ff7886 */ /* 0x000fe20000800000 */
[----:B--23--:R-:W-:Y:S01]  /*1140*/  UMOV UR4, 0x20 ;  /* 0x0000002000047882 */ /* 0x00cfe20000000000 */
[----:B------:R-:W2:Y:S01]  /*1150*/  LDCU UR7, c[0x0][0x36c] ;  /* 0x00006d80ff0777ac */ /* 0x000ea20008000800 */
[----:B------:R-:W-:Y:S01]  /*1160*/  NOP ;  /* 0x0000000000007918 */ /* 0x000fe20000000000 */
[----:B------:R-:W-:Y:S01]  /*1170*/  LOP3.LUT R0, R78, 0x1f, RZ, 0xc0, !PT ;  /* 0x0000001f4e007812 */ /* 0x000fe200078ec0ff */
[----:B------:R-:W-:Y:S01]  /*1180*/  @!UP0 UMOV UR6, 0x400 ;  /* 0x0000040000068882 */ /* 0x000fe20000000000 */
[----:B------:R-:W-:-:S04]  /*1190*/  @!UP0 UIADD3 UR4, UPT, UPT, -UR4, 0x100000, URZ ;  /* 0x0010000004048890 */ /* 0x000fc8000fffe1ff */
[----:B------:R-:W-:Y:S02]  /*11a0*/  @!UP0 USHF.L.U32 UR5, UR4, 0xb, URZ ;  /* 0x0000000b04058899 */ /* 0x000fe400080006ff */
[----:B------:R-:W-:Y:S02]  /*11b0*/  @!UP0 USHF.L.U32 UR4, UR4, 0x1, URZ ;  /* 0x0000000104048899 */ /* 0x000fe400080006ff */
[----:B------:R-:W-:Y:S01]  /*11c0*/  @!UP0 ULEA UR6, UR55, UR6, 0x18 ;  /* 0x0000000637068291 */ /* 0x000fe2000f8ec0ff */
[----:B------:R-:W-:Y:S01]  /*11d0*/  VOTEU.ALL UP0, P1 ;  /* 0x0000000000ff7886 */ /* 0x000fe20000800000 */
[----:B------:R-:W-:Y:S02]  /*11e0*/  UISETP.NE.AND UP4, UPT, UR18, URZ, UPT ;  /* 0x000000ff1200728c */ /* 0x000fe4000bf85270 */
[----:B--2---:R-:W-:Y:S01]  /*11f0*/  UISETP.EQ.U32.AND UP5, UPT, UR7, 0x1, UPT ;  /* 0x000000010700788c */ /* 0x004fe2000bfa2070 */
[----:B------:R-:W2:Y:S07]  /*1200*/  FENCE.VIEW.ASYNC.S ;  /* 0x00000000000073c6 */ /* 0x000eae0000000000 */
[----:B--2---:R2:W3:Y:S01]  /*1210*/  @!UP0 SYNCS.EXCH.64 URZ, [UR6+0x2e0], UR4 ;  /* 0x0002e00406ff85b2 */ /* 0x0044e20008000100 */
[----:B------:R-:W-:Y:S05]  /*1220*/  BRA.U !UP5, `(.L_x_16) ;  /* 0x000000010d087547 */ /* 0x000fea000b800000 */
[----:B-1-3--:R-:W-:Y:S01]  /*1230*/  UCGABAR_ARV ;  /* 0x00000000000079c7 */ /* 0x00afe20008000000 */
[----:B------:R-:W-:Y:S05]  /*1240*/  BRA `(.L_x_17) ;  /* 0x0000000000047947 */ /* 0x000fea0003800000 */
.L_x_16:
[----:B-1-3--:R-:W-:Y:S01]  /*1250*/  NOP ;  /* 0x0000000000007918 */ /* 0x00afe20000000000 */
.L_x_17:
[----:B------:R-:W1:Y:S01]  /*1260*/  S2UR UR28, SR_CTAID.X ;  /* 0x00000000001c79c3 */ /* 0x000e620000002500 */
[----:B------:R-:W-:-:S05]  /*1270*/  CS2R.32 R3, SR_CgaSize ;  /* 0x0000000000037805 */ /* 0x000fca0000008a00 */
[----:B------:R-:W-:-:S05]  /*1280*/  IMAD R3, R3, -0xa0, RZ ;  /* 0xffffff6003037824 */ /* 0x000fca00078e02ff */
[----:B--2---:R-:W-:-:S14]  /*1290*/  R2UR UR5, R3 ;  /* 0x00000000030572ca */ /* 0x004fdc00000e0000 */
[----:B------:R-:W2:Y:S01]  /*12a0*/  LDCU UR5, c[0x0][UR5+0x2b0] ;  /* 0x00005600050577ac */ /* 0x000ea20008000800 */
[----:B------:R-:W-:-:S05]  /*12b0*/  CS2R.32 R3, SR_CgaSize ;  /* 0x0000000000037805 */ /* 0x000fca0000008a00 */
[----:B------:R-:W-:-:S05]  /*12c0*/  IMAD R3, R3, -0xa0, RZ ;  /* 0xffffff6003037824 */ /* 0x000fca00078e02ff */
[----:B------:R-:W-:-:S14]  /*12d0*/  R2UR UR4, R3 ;  /* 0x00000000030472ca */ /* 0x000fdc00000e0000 */
[----:B------:R-:W3:Y:S01]  /*12e0*/  LDCU UR4, c[0x0][UR4+0x2b4] ;  /* 0x00005680040477ac */ /* 0x000ee20008000800 */
[----:B------:R-:W4:Y:S01]  /*12f0*/  S2UR UR7, SR_CTAID.Y ;  /* 0x00000000000779c3 */ /* 0x000f220000002600 */
[----:B------:R-:W3:Y:S01]  /*1300*/  LDCU UR19, c[0x0][0xb24] ;  /* 0x00016480ff1377ac */ /* 0x000ee20008000800 */
[----:B------:R-:W-:-:S05]  /*1310*/  CS2R.32 R3, SR_CgaSize ;  /* 0x0000000000037805 */ /* 0x000fca0000008a00 */
[----:B------:R-:W-:-:S05]  /*1320*/  IMAD R3, R3, -0xa0, RZ ;  /* 0xffffff6003037824 */ /* 0x000fca00078e02ff */
[----:B------:R-:W-:-:S14]  /*1330*/  R2UR UR60, R3 ;  /* 0x00000000033c72ca */ /* 0x000fdc00000e0000 */
[----:B------:R-:W3:Y:S01]  /*1340*/  LDCU UR60, c[0x0][UR60+0x2a0] ;  /* 0x000054003c3c77ac */ /* 0x000ee20008000800 */
[----:B------:R-:W1:Y:S01]  /*1350*/  S2UR UR36, SR_CTAID.Z ;  /* 0x00000000002479c3 */ /* 0x000e620000002700 */
[----:B------:R-:W-:-:S05]  /*1360*/  CS2R.32 R3, SR_CgaSize ;  /* 0x0000000000037805 */ /* 0x000fca0000008a00 */
[----:B------:R-:W-:-:S05]  /*1370*/  IMAD R3, R3, -0xa0, RZ ;  /* 0xffffff6003037824 */ /* 0x000fca00078e02ff */
[----:B------:R-:W-:-:S14]  /*1380*/  R2UR UR57, R3 ;  /* 0x00000000033972ca */ /* 0x000fdc00000e0000 */
[----:B------:R-:W3:Y:S01]  /*1390*/  LDCU UR57, c[0x0][UR57+0x2a4] ;  /* 0x00005480393977ac */ /* 0x000ee20008000800 */
[----:B------:R-:W-:Y:S02]  /*13a0*/  UISETP.GT.U32.AND UP0, UPT, UR33, 0xffff, UPT ;  /* 0x0000ffff2100788c */ /* 0x000fe4000bf04070 */
[----:B------:R-:W-:Y:S01]  /*13b0*/  USHF.L.U32 UR24, UR55, 0xa, URZ ;  /* 0x0000000a37187899 */ /* 0x000fe200080006ff */
[----:B-1----:R-:W-:Y:S01]  /*13c0*/  I2FP.F32.U32 R3, UR28 ;  /* 0x0000001c00037c45 */ /* 0x002fe20008201000 */
[----:B------:R-:W-:Y:S01]  /*13d0*/  UMOV UR29, 0x5 ;  /* 0x00000005001d7882 */ /* 0x000fe20000000000 */
[----:B------:R-:W1:Y:S03]  /*13e0*/  LDCU UR40, c[0x0][0xb24] ;  /* 0x00016480ff2877ac */ /* 0x000e660008000800 */
[----:B--2---:R-:W-:Y:S01]  /*13f0*/  FMUL R3, R3, UR5 ;  /* 0x0000000503037c20 */ /* 0x004fe20008400000 */
[----:B------:R-:W-:Y:S01]  /*1400*/  USEL UR5, UR33, 0xffff, !UP0 ;  /* 0x0000ffff21057887 */ /* 0x000fe2000c000000 */
[----:B----4-:R-:W-:Y:S01]  /*1410*/  I2FP.F32.U32 R2, UR7 ;  /* 0x0000000700027c45 */ /* 0x010fe20008201000 */
[----:B------:R-:W2:Y:S03]  /*1420*/  LDCU UR27, c[0x0][0xb30] ;  /* 0x00016600ff1b77ac */ /* 0x000ea60008000800 */
[----:B------:R-:W4:Y:S01]  /*1430*/  F2I.U32.TRUNC.NTZ R3, R3 ;  /* 0x0000000300037305 */ /* 0x000f22000020f000 */
[----:B---3--:R-:W-:Y:S01]  /*1440*/  FMUL R2, R2, UR4 ;  /* 0x0000000402027c20 */ /* 0x008fe20008400000 */
[----:B------:R-:W-:-:S02]  /*1450*/  ULOP3.LUT UR25, UR5, 0xffff, URZ, 0xc0, !UPT ;  /* 0x0000ffff05197892 */ /* 0x000fc4000f8ec0ff */
[----:B------:R-:W-:Y:S01]  /*1460*/  UISETP.GE.AND UP2, UPT, UR19, 0x1, UPT ;  /* 0x000000011300788c */ /* 0x000fe2000bf46270 */
[----:B------:R-:W-:-:S03]  /*1470*/  UMOV UR46, UR7 ;  /* 0x00000007002e7c82 */ /* 0x000fc60008000000 */
[----:B------:R-:W3:Y:S01]  /*1480*/  F2I.U32.TRUNC.NTZ R2, R2 ;  /* 0x0000000200027305 */ /* 0x000ee2000020f000 */
[----:B------:R-:W-:Y:S01]  /*1490*/  UMOV UR45, UR28 ;  /* 0x0000001c002d7c82 */ /* 0x000fe20008000000 */
[----:B----4-:R-:W-:Y:S02]  /*14a0*/  R2UR UR4, R3 ;  /* 0x00000000030472ca */ /* 0x010fe400000e0000 */
[----:B------:R-:W-:Y:S02]  /*14b0*/  PRMT R3, RZ, 0x7610, R3 ;  /* 0x00007610ff037816 */ /* 0x000fe40000000003 */
[----:B---3--:R-:W-:Y:S02]  /*14c0*/  R2UR UR6, R2 ;  /* 0x00000000020672ca */ /* 0x008fe400000e0000 */
[----:B------:R-:W-:-:S07]  /*14d0*/  PRMT R2, RZ, 0x7610, R2 ;  /* 0x00007610ff027816 */ /* 0x000fce0000000002 */
[----:B------:R-:W-:-:S04]  /*14e0*/  UIADD3 UR5, UPT, UPT, -UR4, URZ, URZ ;  /* 0x000000ff04057290 */ /* 0x000fc8000fffe1ff */
[----:B------:R-:W-:Y:S02]  /*14f0*/  UIMAD UR60, UR60, UR5, UR28 ;  /* 0x000000053c3c72a4 */ /* 0x000fe4000f8e021c */
[----:B------:R-:W-:-:S04]  /*1500*/  UIADD3 UR4, UPT, UPT, -UR6, URZ, URZ ;  /* 0x000000ff06047290 */ /* 0x000fc8000fffe1ff */
[----:B------:R-:W-:Y:S01]  /*1510*/  UIMAD UR57, UR57, UR4, UR7 ;  /* 0x00000004393972a4 */ /* 0x000fe2000f8e0207 */
[----:B-12---:R-:W-:Y:S11]  /*1520*/  BRA.U UP4, `(.L_x_18) ;  /* 0x00000001043c7547 */ /* 0x006ff6000b800000 */
[----:B------:R-:W-:Y:S02]  /*1530*/  UISETP.GT.U32.AND UP0, UPT, UR60, 0x1, UPT ;  /* 0x000000013c00788c */ /* 0x000fe4000bf04070 */
[----:B------:R-:W-:Y:S02]  /*1540*/  ULOP3.LUT UR4, UR60, 0xfffffffe, URZ, 0xc0, !UPT ;  /* 0xfffffffe3c047892 */ /* 0x000fe4000f8ec0ff */
[----:B------:R-:W-:Y:S02]  /*1550*/  UISETP.NE.AND UP1, UPT, UR57, URZ, UP0 ;  /* 0x000000ff3900728c */ /* 0x000fe40008725270 */
[----:B------:R-:W-:Y:S02]  /*1560*/  UISETP.NE.AND UP0, UPT, UR57, 0x1, UP0 ;  /* 0x000000013900788c */ /* 0x000fe40008705270 */
[----:B------:R-:W-:Y:S02]  /*1570*/  USEL UR7, URZ, 0x1, UP1 ;  /* 0x00000001ff077887 */ /* 0x000fe40008800000 */
[----:B------:R-:W-:-:S02]  /*1580*/  USEL UR6, URZ, 0x4, UP0 ;  /* 0x00000004ff067887 */ /* 0x000fc40008000000 */
[----:B------:R-:W-:Y:S02]  /*1590*/  USEL UR5, URZ, 0x2, UP1 ;  /* 0x00000002ff057887 */ /* 0x000fe40008800000 */
[----:B------:R-:W-:Y:S02]  /*15a0*/  ULEA UR4, UR57, UR4, 0x1 ;  /* 0x0000000439047291 */ /* 0x000fe4000f8e08ff */
[----:B------:R-:W-:Y:S02]  /*15b0*/  USEL UR8, URZ, 0x8, UP0 ;  /* 0x00000008ff087887 */ /* 0x000fe40008000000 */
[----:B------:R-:W-:-:S03]  /*15c0*/  UIADD3 UR5, UPT, UPT, UR5, UR6, UR7 ;  /* 0x0000000605057290 */ /* 0x000fc6000fffe007 */
[----:B------:R-:W-:Y:S01]  /*15d0*/  UMOV UR6, 0x3 ;  /* 0x0000000300067882 */ /* 0x000fe20000000000 */
[----:B------:R-:W-:Y:S02]  /*15e0*/  UIADD3 UR5, UPT, UPT, UR5, UR8, URZ ;  /* 0x0000000805057290 */ /* 0x000fe4000fffe0ff */
[----:B------:R-:W-:-:S04]  /*15f0*/  USHF.L.U32 UR4, UR6, UR4, URZ ;  /* 0x0000000406047299 */ /* 0x000fc800080006ff */
[----:B------:R-:W-:Y:S02]  /*1600*/  MOV R3, UR5 ;  /* 0x0000000500037c02 */ /* 0x000fe40008000f00 */
[----:B------:R-:W-:Y:S02]  /*1610*/  MOV R2, UR4 ;  /* 0x0000000400027c02 */ /* 0x000fe40008000f00 */
.L_x_18:
[----:B------:R-:W-:Y:S05]  /*1620*/  BRA.U !UP2, `(.L_x_19) ;  /* 0x000000010ad47547 */ /* 0x000fea000b800000 */
[----:B------:R-:W1:Y:S01]  /*1630*/  LDCU.128 UR20, c[0x0][0xb10] ;  /* 0x00016200ff1477ac */ /* 0x000e620008000c00 */
[----:B------:R-:W2:Y:S01]  /*1640*/  LDCU UR6, c[0x0][0x370] ;  /* 0x00006e00ff0677ac */ /* 0x000ea20008000800 */
[----:B------:R-:W3:Y:S01]  /*1650*/  LDCU UR5, c[0x0][0x374] ;  /* 0x00006e80ff0577ac */ /* 0x000ee20008000800 */
[----:B------:R-:W4:Y:S01]  /*1660*/  LDCU UR26, c[0x0][0xb0c] ;  /* 0x00016180ff1a77ac */ /* 0x000f220008000800 */
[----:B------:R-:W4:Y:S01]  /*1670*/  LDCU UR4, c[0x0][0xb20] ;  /* 0x00016400ff0477ac */ /* 0x000f220008000800 */
[----:B------:R-:W4:Y:S01]  /*1680*/  LDCU.64 UR8, c[0x0][0xb28] ;  /* 0x00016500ff0877ac */ /* 0x000f220008000a00 */
[----:B-1----:R-:W-:Y:S02]  /*1690*/  UISETP.NE.AND UP0, UPT, UR22, 0x1, UPT ;  /* 0x000000011600788c */ /* 0x002fe4000bf05270 */
[----:B---3--:R-:W-:Y:S02]  /*16a0*/  UIMAD.WIDE.U32 UR10, UR5, UR23, URZ ;  /* 0x00000017050a72a5 */ /* 0x008fe4000f8e00ff */
[----:B--2---:R-:W-:-:S02]  /*16b0*/  UIMAD.WIDE.U32 UR12, UR6, UR20, URZ ;  /* 0x00000014060c72a5 */ /* 0x004fc4000f8e00ff */
[----:B----4-:R-:W-:Y:S02]  /*16c0*/  UISETP.NE.AND UP1, UPT, UR26, 0x1, UPT ;  /* 0x000000011a00788c */ /* 0x010fe4000bf25270 */
[----:B------:R-:W-:Y:S01]  /*16d0*/  UISETP.NE.AND UP2, UPT, UR19, 0x1, UPT ;  /* 0x000000011300788c */ /* 0x000fe2000bf45270 */
[----:B------:R-:W-:Y:S02]  /*16e0*/  UMOV UR10, UR11 ;  /* 0x0000000b000a7c82 */ /* 0x000fe40008000000 */
[----:B------:R-:W-:Y:S01]  /*16f0*/  UMOV UR12, UR13 ;  /* 0x0000000d000c7c82 */ /* 0x000fe20008000000 */
[----:B------:R-:W-:Y:S02]  /*1700*/  @UP0 USHF.R.U32.HI UR5, URZ, UR4, UR10 ;  /* 0x00000004ff050299 */ /* 0x000fe4000801160a */
[----:B------:R-:W-:Y:S02]  /*1710*/  UIMAD.WIDE.U32 UR16, UR46, UR23, URZ ;  /* 0x000000172e1072a5 */ /* 0x000fe4000f8e00ff */
[----:B------:R-:W-:-:S02]  /*1720*/  UIMAD.WIDE.U32 UR10, UR5, UR8, URZ ;  /* 0x00000008050a72a5 */ /* 0x000fc4000f8e00ff */
[----:B------:R-:W-:Y:S02]  /*1730*/  @UP1 USHF.R.U32.HI UR6, URZ, UR21, UR12 ;  /* 0x00000015ff061299 */ /* 0x000fe4000801160c */
[----:B------:R-:W-:Y:S02]  /*1740*/  UIMAD.WIDE.U32 UR14, UR28, UR20, URZ ;  /* 0x000000141c0e72a5 */ /* 0x000fe4000f8e00ff */
[----:B------:R-:W-:Y:S01]  /*1750*/  UIMAD.WIDE.U32 UR12, UR6, UR8, URZ ;  /* 0x00000008060c72a5 */ /* 0x000fe2000f8e00ff */
[----:B------:R-:W-:Y:S01]  /*1760*/  UMOV UR16, UR17 ;  /* 0x0000001100107c82 */ /* 0x000fe20008000000 */
[----:B------:R-:W-:Y:S01]  /*1770*/  UMOV UR10, UR11 ;  /* 0x0000000b000a7c82 */ /* 0x000fe20008000000 */
[----:B------:R-:W-:Y:S02]  /*1780*/  USHF.R.U32.HI UR16, URZ, UR4, UR16 ;  /* 0x00000004ff107299 */ /* 0x000fe40008011610 */
[----:B------:R-:W-:Y:S02]  /*1790*/  @UP2 USHF.R.U32.HI UR5, URZ, UR9, UR10 ;  /* 0x00000009ff052299 */ /* 0x000fe4000801160a */
[----:B------:R-:W-:Y:S01]  /*17a0*/  UMOV UR7, UR13 ;  /* 0x0000000d00077c82 */ /* 0x000fe20008000000 */
[----:B------:R-:W-:Y:S01]  /*17b0*/  UMOV UR14, UR15 ;  /* 0x0000000f000e7c82 */ /* 0x000fe20008000000 */
[----:B------:R-:W-:-:S02]  /*17c0*/  @UP2 USHF.R.U32.HI UR6, URZ, UR9, UR7 ;  /* 0x00000009ff062299 */ /* 0x000fc40008011607 */
[----:B------:R-:W-:Y:S02]  /*17d0*/  USHF.R.U32.HI UR14, URZ, UR21, UR14 ;  /* 0x00000015ff0e7299 */ /* 0x000fe4000801160e */
[----:B------:R-:W-:Y:S02]  /*17e0*/  USEL UR4, UR46, UR16, !UP0 ;  /* 0x000000102e047287 */ /* 0x000fe4000c000000 */
[----:B------:R-:W-:Y:S02]  /*17f0*/  UIMAD UR7, UR5, UR19, URZ ;  /* 0x00000013050772a4 */ /* 0x000fe4000f8e02ff */
[----:B------:R-:W-:Y:S02]  /*1800*/  USEL UR5, UR28, UR14, !UP1 ;  /* 0x0000000e1c057287 */ /* 0x000fe4000c800000 */
[----:B------:R-:W-:Y:S02]  /*1810*/  UIMAD UR12, UR6, UR19, URZ ;  /* 0x00000013060c72a4 */ /* 0x000fe4000f8e02ff */
[----:B------:R-:W-:-:S02]  /*1820*/  UISETP.GE.AND UP0, UPT, UR4, UR7, UPT ;  /* 0x000000070400728c */ /* 0x000fc4000bf06270 */
[----:B------:R-:W-:Y:S02]  /*1830*/  UIMAD.WIDE.U32 UR10, UR4, UR8, URZ ;  /* 0x00000008040a72a5 */ /* 0x000fe4000f8e00ff */
[----:B------:R-:W-:Y:S02]  /*1840*/  UISETP.GE.OR UP0, UPT, UR5, UR12, UP0 ;  /* 0x0000000c0500728c */ /* 0x000fe40008706670 */
[----:B------:R-:W-:Y:S02]  /*1850*/  UIMAD.WIDE.U32 UR12, UR5, UR8, URZ ;  /* 0x00000008050c72a5 */ /* 0x000fe4000f8e00ff */
[----:B------:R-:W-:Y:S01]  /*1860*/  UIADD3 UR10, UPT, UPT, -UR4, URZ, URZ ;  /* 0x000000ff040a7290 */ /* 0x000fe2000fffe1ff */
[----:B------:R-:W-:Y:S01]  /*1870*/  UMOV UR8, UR11 ;  /* 0x0000000b00087c82 */ /* 0x000fe20008000000 */
[----:B------:R-:W-:Y:S02]  /*1880*/  UIADD3 UR45, UPT, UPT, -UR5, URZ, URZ ;  /* 0x000000ff052d7290 */ /* 0x000fe4000fffe1ff */
[----:B------:R-:W-:-:S03]  /*1890*/  USHF.R.U32.HI UR8, URZ, UR9, UR8 ;  /* 0x00000009ff087299 */ /* 0x000fc60008011608 */
[----:B------:R-:W-:Y:S01]  /*18a0*/  @!UP0 UMOV UR7, UR13 ;  /* 0x0000000d00078c82 */ /* 0x000fe20008000000 */
[----:B------:R-:W-:Y:S02]  /*18b0*/  UIMAD UR46, UR22, UR10, UR46 ;  /* 0x0000000a162e72a4 */ /* 0x000fe4000f8e022e */
[----:B------:R-:W-:Y:S02]  /*18c0*/  USEL UR8, UR4, UR8, !UP2 ;  /* 0x0000000804087287 */ /* 0x000fe4000d000000 */
[----:B------:R-:W-:Y:S02]  /*18d0*/  @!UP0 USHF.R.U32.HI UR7, URZ, UR9, UR7 ;  /* 0x00000009ff078299 */ /* 0x000fe40008011607 */
[----:B------:R-:W-:Y:S02]  /*18e0*/  UIADD3 UR9, UPT, UPT, -UR8, URZ, URZ ;  /* 0x000000ff08097290 */ /* 0x000fe4000fffe1ff */
[----:B------:R-:W-:Y:S02]  /*18f0*/  @!UP0 USEL UR7, UR5, UR7, !UP2 ;  /* 0x0000000705078287 */ /* 0x000fe4000d000000 */
[----:B------:R-:W-:-:S02]  /*1900*/  UIMAD UR9, UR19, UR9, UR4 ;  /* 0x00000009130972a4 */ /* 0x000fc4000f8e0204 */
[----:B------:R-:W-:Y:S02]  /*1910*/  @!UP0 UIADD3 UR8, UPT, UPT, UR8, -UR7, URZ ;  /* 0x8000000708088290 */ /* 0x000fe4000fffe0ff */
[----:B------:R-:W-:Y:S02]  /*1920*/  @!UP0 UIMAD UR6, UR9, UR6, UR7 ;  /* 0x00000006090682a4 */ /* 0x000fe4000f8e0207 */
[----:B------:R-:W-:Y:S02]  /*1930*/  @!UP0 UIMAD UR4, UR8, UR19, UR5 ;  /* 0x00000013080482a4 */ /* 0x000fe4000f8e0205 */
[----:B------:R-:W-:Y:S02]  /*1940*/  UIMAD UR45, UR26, UR45, UR28 ;  /* 0x0000002d1a2d72a4 */ /* 0x000fe4000f8e021c */
[----:B------:R-:W-:Y:S01]  /*1950*/  UIMAD UR46, UR4, UR22, UR46 ;  /* 0x00000016042e72a4 */ /* 0x000fe2000f8e022e */
[----:B------:R-:W-:Y:S02]  /*1960*/  @!UP0 UMOV UR5, UR6 ;  /* 0x0000000600058c82 */ /* 0x000fe40008000000 */
[----:B------:R-:W-:-:S12]  /*1970*/  UIMAD UR45, UR5, UR26, UR45 ;  /* 0x0000001a052d72a4 */ /* 0x000fd8000f8e022d */
.L_x_19:
[----:B------:R-:W-:Y:S02]  /*1980*/  UISETP.NE.AND UP1, UPT, UR27, 0x1, UPT ;  /* 0x000000011b00788c */ /* 0x000fe4000bf25270 */
[----:B------:R-:W-:Y:S02]  /*1990*/  UISETP.NE.AND UP0, UPT, UR18, 0x2, UPT ;  /* 0x000000021200788c */ /* 0x000fe4000bf05270 */
[----:B------:R-:W-:Y:S02]  /*19a0*/  ULOP3.LUT UR24, UR24, 0x800, URZ, 0xc0, !UPT ;  /* 0x0000080018187892 */ /* 0x000fe4000f8ec0ff */
[----:B------:R-:W-:-:S03]  /*19b0*/  USHF.L.U32 UR21, UR29, UR25, URZ ;  /* 0x000000191d157299 */ /* 0x000fc600080006ff */
[----:B------:R-:W-:Y:S09]  /*19c0*/  BRA.U UP1, `(.L_x_20) ;  /* 0x0000000101447547 */ /* 0x000ff2000b800000 */
[----:B------:R-:W1:Y:S01]  /*19d0*/  LDCU.128 UR8, c[0x0][0xb10] ;  /* 0x00016200ff0877ac */ /* 0x000e620008000c00 */
[----:B------:R-:W2:Y:S01]  /*19e0*/  LDCU UR12, c[0x0][0xb0c] ;  /* 0x00016180ff0c77ac */ /* 0x000ea20008000800 */
[----:B------:R-:W3:Y:S01]  /*19f0*/  LDCU UR13, c[0x0][0xb20] ;  /* 0x00016400ff0d77ac */ /* 0x000ee20008000800 */
[----:B-1----:R-:W-:Y:S02]  /*1a00*/  UIMAD.WIDE.U32 UR6, UR45, UR8, URZ ;  /* 0x000000082d0672a5 */ /* 0x002fe4000f8e00ff */
[----:B------:R-:W-:Y:S02]  /*1a10*/  UIMAD.WIDE.U32 UR4, UR46, UR11, URZ ;  /* 0x0000000b2e0472a5 */ /* 0x000fe4000f8e00ff */
[----:B--2---:R-:W-:Y:S02]  /*1a20*/  UISETP.NE.AND UP2, UPT, UR12, 0x1, UPT ;  /* 0x000000010c00788c */ /* 0x004fe4000bf45270 */
[----:B------:R-:W-:Y:S01]  /*1a30*/  UISETP.NE.AND UP1, UPT, UR10, 0x1, UPT ;  /* 0x000000010a00788c */ /* 0x000fe2000bf25270 */
[----:B------:R-:W-:-:S02]  /*1a40*/  UMOV UR6, UR7 ;  /* 0x0000000700067c82 */ /* 0x000fc40008000000 */
[----:B------:R-:W-:Y:S01]  /*1a50*/  UMOV UR4, UR5 ;  /* 0x0000000500047c82 */ /* 0x000fe20008000000 */
[----:B------:R-:W-:Y:S02]  /*1a60*/  USHF.R.U32.HI UR6, URZ, UR9, UR6 ;  /* 0x00000009ff067299 */ /* 0x000fe40008011606 */
[----:B---3--:R-:W-:Y:S02]  /*1a70*/  USHF.R.U32.HI UR4, URZ, UR13, UR4 ;  /* 0x0000000dff047299 */ /* 0x008fe40008011604 */
[----:B------:R-:W-:Y:S02]  /*1a80*/  USEL UR5, UR45, UR6, !UP2 ;  /* 0x000000062d057287 */ /* 0x000fe4000d000000 */
[----:B------:R-:W-:-:S04]  /*1a90*/  USEL UR4, UR46, UR4, !UP1 ;  /* 0x000000042e047287 */ /* 0x000fc8000c800000 */
[----:B------:R-:W-:Y:S02]  /*1aa0*/  UIADD3 UR6, UPT, UPT, -UR4, UR5, URZ ;  /* 0x0000000504067290 */ /* 0x000fe4000fffe1ff */
[----:B------:R-:W-:Y:S02]  /*1ab0*/  UIADD3 UR4, UPT, UPT, UR4, -UR5, URZ ;  /* 0x8000000504047290 */ /* 0x000fe4000fffe0ff */
[----:B------:R-:W-:Y:S02]  /*1ac0*/  UIMAD UR46, UR6, UR10, UR46 ;  /* 0x0000000a062e72a4 */ /* 0x000fe4000f8e022e */
[----:B------:R-:W-:-:S12]  /*1ad0*/  UIMAD UR45, UR4, UR12, UR45 ;  /* 0x0000000c042d72a4 */ /* 0x000fd8000f8e022d */
.L_x_20:
[----:B------:R-:W-:Y:S05]  /*1ae0*/  BRA.U !UP5, `(.L_x_21) ;  /* 0x000000010d0c7547 */ /* 0x000fea000b800000 */
[----:B------:R-:W-:Y:S01]  /*1af0*/  UCGABAR_WAIT ;  /* 0x0000000000007dc7 */ /* 0x000fe20008000000 */
[----:B------:R-:W-:Y:S01]  /*1b00*/  CCTL.IVALL ;  /* 0x00000000ff00798f */ /* 0x000fe20002000000 */
[----:B------:R-:W-:Y:S05]  /*1b10*/  BRA `(.L_x_22) ;  /* 0x0000000000047947 */ /* 0x000fea0003800000 */
.L_x_21:
[----:B------:R-:W-:Y:S06]  /*1b20*/  BAR.SYNC.DEFER_BLOCKING 0x0 ;  /* 0x0000000000007b1d */ /* 0x000fec0000010000 */
.L_x_22:
[----:B------:R-:W-:Y:S05]  /*1b30*/  BRA.U UP0, `(.L_x_23) ;  /* 0x0000002500687547 */ /* 0x000fea000b800000 */
[----:B------:R-:W1:Y:S01]  /*1b40*/  LDCU UR6, c[0x0][0x38c] ;  /* 0x00007180ff0677ac */ /* 0x000e620008000800 */
[----:B------:R-:W-:Y:S01]  /*1b50*/  PLOP3.LUT P1, PT, PT, PT, UP3, 0x80, 0x8 ;  /* 0x000000000008781c */ /* 0x000fe20003f2f038 */
[----:B------:R-:W-:Y:S01]  /*1b60*/  IMAD.MOV.U32 R12, RZ, RZ, 0x1 ;  /* 0x00000001ff0c7424 */ /* 0x000fe200078e00ff */
[----:B------:R-:W-:Y:S01]  /*1b70*/  ISETP.NE.AND P2, PT, R0, RZ, P3 ;  /* 0x000000ff0000720c */ /* 0x000fe20001f45270 */
[----:B------:R-:W-:Y:S01]  /*1b80*/  USHF.L.U32 UR7, UR28, 0x6, URZ ;  /* 0x000000061c077899 */ /* 0x000fe200080006ff */
[----:B------:R-:W-:Y:S01]  /*1b90*/  PLOP3.LUT P1, PT, P1, PT, PT, 0x8, 0x80 ;  /* 0x000000000080781c */ /* 0x000fe20000f2e170 */
[----:B------:R-:W-:Y:S01]  /*1ba0*/  USHF.L.U32 UR48, UR28, 0x5, URZ ;  /* 0x000000051c307899 */ /* 0x000fe200080006ff */
[----:B------:R-:W-:Y:S01]  /*1bb0*/  CS2R R10, SRZ ;  /* 0x00000000000a7805 */ /* 0x000fe2000001ff00 */
[----:B------:R-:W-:Y:S01]  /*1bc0*/  UISETP.NE.AND UP1, UPT, UR18, URZ, UPT ;  /* 0x000000ff1200728c */ /* 0x000fe2000bf25270 */
[----:B------:R-:W-:Y:S01]  /*1bd0*/  IMAD.MOV.U32 R9, RZ, RZ, RZ ;  /* 0x000000ffff097224 */ /* 0x000fe200078e00ff */
[----:B------:R-:W2:Y:S01]  /*1be0*/  LDCU UR39, c[0x0][0x370] ;  /* 0x00006e00ff2777ac */ /* 0x000ea20008000800 */
[----:B------:R-:W-:Y:S01]  /*1bf0*/  IMAD.MOV.U32 R8, RZ, RZ, 0x1 ;  /* 0x00000001ff087424 */ /* 0x000fe200078e00ff */
[----:B------:R-:W3:Y:S01]  /*1c00*/  LDCU.64 UR26, c[0x0][0x348] ;  /* 0x00006900ff1a77ac */ /* 0x000ee20008000a00 */
[----:B-1----:R-:W-:-:S02]  /*1c10*/  UIADD3 UR5, UPT, UPT, UR6, 0x3f, URZ ;  /* 0x0000003f06057890 */ /* 0x002fc4000fffe0ff */
[----:B------:R-:W-:Y:S02]  /*1c20*/  UIADD3 UR49, UPT, UPT, UR6, 0x7e, URZ ;  /* 0x0000007e06317890 */ /* 0x000fe4000fffe0ff */
[----:B------:R-:W-:Y:S01]  /*1c30*/  USHF.R.S32.HI UR4, URZ, 0x1f, UR5 ;  /* 0x0000001fff047899 */ /* 0x000fe20008011405 */
[----:B------:R-:W1:Y:S03]  /*1c40*/  LDCU UR38, c[0x0][0x374] ;  /* 0x00006e80ff2677ac */ /* 0x000e660008000800 */
[----:B------:R-:W-:Y:S02]  /*1c50*/  ULEA.HI UR4, UR4, UR5, URZ, 0x6 ;  /* 0x0000000504047291 */ /* 0x000fe4000f8f30ff */
[----:B------:R-:W-:Y:S02]  /*1c60*/  UIADD3 UR5, UPT, UPT, UR6, -0x1, URZ ;  /* 0xffffffff06057890 */ /* 0x000fe4000fffe0ff */
[----:B------:R-:W-:-:S02]  /*1c70*/  USHF.R.S32.HI UR42, URZ, 0x6, UR4 ;  /* 0x00000006ff2a7899 */ /* 0x000fc40008011404 */
[----:B------:R-:W-:Y:S02]  /*1c80*/  UISETP.GE.U32.AND UP2, UPT, UR5, -0x7f, UPT ;  /* 0xffffff810500788c */ /* 0x000fe4000bf46070 */
[----:B------:R-:W-:Y:S02]  /*1c90*/  UISETP.LT.U32.AND UP0, UPT, UR42, 0x24, UPT ;  /* 0x000000242a00788c */ /* 0x000fe4000bf01070 */
[----:B------:R-:W-:Y:S02]  /*1ca0*/  ULOP3.LUT UR5, UR7, 0x40, URZ, 0xc0, !UPT ;  /* 0x0000004007057892 */ /* 0x000fe4000f8ec0ff */
[----:B------:R-:W-:Y:S02]  /*1cb0*/  USEL UR41, UR42, 0x24, UP0 ;  /* 0x000000242a297887 */ /* 0x000fe40008000000 */
[----:B------:R-:W-:Y:S02]  /*1cc0*/  ULEA.HI UR44, UR24, UR5, URZ, 0x1a ;  /* 0x00000005182c7291 */ /* 0x000fe4000f8fd0ff */
[----:B------:R-:W-:-:S02]  /*1cd0*/  UIADD3 UR4, UPT, UPT, UR41, -0x1, URZ ;  /* 0xffffffff29047890 */ /* 0x000fc4000fffe0ff */
[----:B------:R-:W-:Y:S02]  /*1ce0*/  @UP2 UIADD3 UR4, UPT, UPT, UR41, URZ, URZ ;  /* 0x000000ff29042290 */ /* 0x000fe4000fffe0ff */
[----:B------:R-:W-:Y:S02]  /*1cf0*/  ULOP3.LUT UR48, UR48, 0x20, URZ, 0xc0, !UPT ;  /* 0x0000002030307892 */ /* 0x000fe4000f8ec0ff */
[----:B------:R-:W-:Y:S02]  /*1d00*/  USEL UR25, UR34, 0x2, UP1 ;  /* 0x0000000222197887 */ /* 0x000fe40008800000 */
[----:B------:R-:W-:Y:S02]  /*1d10*/  UIADD3 UR47, UPT, UPT, UR42, -UR41, URZ ;  /* 0x800000292a2f7290 */ /* 0x000fe4000fffe0ff */
[----:B------:R-:W-:Y:S02]  /*1d20*/  UIADD3 UR28, UPT, UPT, UR4, 0x1, URZ ;  /* 0x00000001041c7890 */ /* 0x000fe4000fffe0ff */
[----:B------:R-:W-:Y:S01]  /*1d30*/  UIADD3 UR43, UPT, UPT, -UR4, URZ, URZ ;  /* 0x000000ff042b7290 */ /* 0x000fe2000fffe1ff */
[----:B-123--:R-:W-:-:S11]  /*1d40*/  UMOV UR5, URZ ;  /* 0x000000ff00057c82 */ /* 0x00efd60008000000 */
.L_x_43:
[----:B------:R-:W-:Y:S01]  /*1d50*/  UISETP.NE.AND UP0, UPT, UR55, URZ, UPT ;  /* 0x000000ff3700728c */ /* 0x000fe2000bf05270 */
[----:B------:R-:W1:Y:S08]  /*1d60*/  S2UR UR55, SR_CgaCtaId ;  /* 0x00000000003779c3 */ /* 0x000e700000008800 */
[----:B------:R-:W-:Y:S05]  /*1d70*/  BRA.U UP0, `(.L_x_24) ;  /* 0x0000000100347547 */ /* 0x000fea000b800000 */
[----:B------:R-:W2:Y:S01]  /*1d80*/  S2R R0, SR_CgaCtaId ;  /* 0x0000000000007919 */ /* 0x000ea20000008800 */
[----:B------:R-:W-:-:S04]  /*1d90*/  MOV R2, 0x400 ;  /* 0x0000040000027802 */ /* 0x000fc80000000f00 */
[----:B--2---:R-:W-:Y:S02]  /*1da0*/  LEA R0, R0, R2, 0x18 ;  /* 0x0000000200007211 */ /* 0x004fe400078ec0ff */
[----:B------:R-:W-:-:S03]  /*1db0*/  SHF.L.U32 R2, R8, 0x1f, RZ ;  /* 0x0000001f08027819 */ /* 0x000fc600000006ff */
[----:B------:R-:W-:-:S04]  /*1dc0*/  IMAD R0, R9, 0x8, R0 ;  /* 0x0000000809007824 */ /* 0x000fc800078e0200 */
[----:B------:R-:W2:Y:S02]  /*1dd0*/  SYNCS.PHASECHK.TRANS64.TRYWAIT P0, [R0+URZ+0x2d0], R2 ;  /* 0x0002d002000075a7 */ /* 0x000ea400080011ff */
[----:B--2---:R-:W-:Y:S05]  /*1de0*/  @!P0 BRA `(.L_x_25) ;  /* 0x00000064004c8947 */ /* 0x004fea0003800000 */
.L_x_146:
[----:B------:R-:W-:Y:S01]  /*1df0*/  VIADD R9, R9, 0x1 ;  /* 0x0000000109097836 */ /* 0x000fe20000000000 */
[----:B------:R2:W-:Y:S04]  /*1e00*/  SYNCS.ARRIVE.TRANS64.A1T0 RZ, [R0+URZ+0x2c0], RZ ;  /* 0x0002c0ff00ff79a7 */ /* 0x0005e800081000ff */
[----:B------:R-:W-:-:S04]  /*1e10*/  ISETP.NE.AND P0, PT, R9, 0x2, PT ;  /* 0x000000020900780c */ /* 0x000fc80003f05270 */
[----:B------:R-:W-:Y:S02]  /*1e20*/  SEL R9, R9, RZ, P0 ;  /* 0x000000ff09097207 */ /* 0x000fe40000000000 */
[----:B--2---:R-:W-:-:S04]  /*1e30*/  SEL R0, RZ, 0x1, P0 ;  /* 0x00000001ff007807 */ /* 0x004fc80000000000 */
[----:B------:R-:W-:-:S07]  /*1e40*/  LOP3.LUT R8, R8, R0, RZ, 0x3c, !PT ;  /* 0x0000000008087212 */ /* 0x000fce00078e3cff */
.L_x_24:
[----:B------:R-:W-:Y:S01]  /*1e50*/  UMOV UR6, 0x400 ;  /* 0x0000040000067882 */ /* 0x000fe20000000000 */
[----:B------:R-:W-:Y:S01]  /*1e60*/  SHF.L.U32 R0, R12, 0x1f, RZ ;  /* 0x0000001f0c007819 */ /* 0x000fe200000006ff */
[----:B-1----:R-:W-:Y:S02]  /*1e70*/  ULEA UR6, UR55, UR6, 0x18 ;  /* 0x0000000637067291 */ /* 0x002fe4000f8ec0ff */
[----:B------:R-:W-:Y:S02]  /*1e80*/  UISETP.GE.U32.AND UP0, UPT, UR49, 0x7f, UPT ;  /* 0x0000007f3100788c */ /* 0x000fe4000bf06070 */
[----:B------:R-:W-:Y:S02]  /*1e90*/  ULEA UR4, UR5, UR6, 0x3 ;  /* 0x0000000605047291 */ /* 0x000fe4000f8e18ff */
[----:B------:R-:W-:Y:S01]  /*1ea0*/  ULEA UR11, UR46, UR48, 0x6 ;  /* 0x000000302e0b7291 */ /* 0x000fe2000f8e30ff */
[----:B------:R-:W-:-:S06]  /*1eb0*/  UMOV UR7, URZ ;  /* 0x000000ff00077c82 */ /* 0x000fcc0008000000 */
[----:B------:R1:W2:Y:S01]  /*1ec0*/  SYNCS.PHASECHK.TRANS64.TRYWAIT P0, [UR4+0x120], R0 ;  /* 0x00012000ff0075a7 */ /* 0x0002a20008001104 */
[----:B------:R-:W-:-:S04]  /*1ed0*/  ULEA.HI UR4, UR45, UR45, URZ, 0x1 ;  /* 0x0000002d2d047291 */ /* 0x000fc8000f8f08ff */
[----:B------:R-:W-:-:S04]  /*1ee0*/  USHF.L.U32 UR4, UR4, 0x6, URZ ;  /* 0x0000000604047899 */ /* 0x000fc800080006ff */
[----:B------:R-:W-:-:S04]  /*1ef0*/  ULOP3.LUT UR35, UR4, 0xffffff80, URZ, 0xc0, !UPT ;  /* 0xffffff8004237892 */ /* 0x000fc8000f8ec0ff */
[----:B------:R-:W-:Y:S01]  /*1f00*/  UIADD3 UR35, UPT, UPT, UR44, UR35, URZ ;  /* 0x000000232c237290 */ /* 0x000fe2000fffe0ff */
[----:B------:R-:W-:Y:S11]  /*1f10*/  BRA.U !UP0, `(.L_x_26) ;  /* 0x0000000108c47547 */ /* 0x000ff6000b800000 */
[----:B------:R-:W-:Y:S01]  /*1f20*/  UMOV UR13, UR43 ;  /* 0x0000002b000d7c82 */ /* 0x000fe20008000000 */
[----:B------:R-:W-:Y:S01]  /*1f30*/  UMOV UR4, UR5 ;  /* 0x0000000500047c82 */ /* 0x000fe20008000000 */
[----:B------:R-:W-:-:S05]  /*1f40*/  UMOV UR34, URZ ;  /* 0x000000ff00227c82 */ /* 0x000fca0008000000 */
.L_x_32:
[----:B------:R-:W-:Y:S01]  /*1f50*/  ULEA UR33, UR4, UR6, 0x3 ;  /* 0x0000000604217291 */ /* 0x000fe2000f8e18ff */
[----:B--2---:R-:W-:Y:S01]  /*1f60*/  @P3 MOV R2, 0x3000 ;  /* 0x0000300000023802 */ /* 0x004fe20000000f00 */
[----:B--234-:R-:W-:Y:S10]  /*1f70*/  @P0 BRA `(.L_x_27) ;  /* 0x00000000000c0947 */ /* 0x01cff40003800000 */
[----:B------:R-:W-:-:S04]  /*1f80*/  SHF.L.U32 R3, R12, 0x1f, RZ ;  /* 0x0000001f0c037819 */ /* 0x000fc800000006ff */
[----:B------:R-:W2:Y:S02]  /*1f90*/  SYNCS.PHASECHK.TRANS64.TRYWAIT P0, [UR33+0x120], R3 ;  /* 0x00012003ff0075a7 */ /* 0x000ea40008001121 */
[----:B--2---:R-:W-:Y:S05]  /*1fa0*/  @!P0 BRA `(.L_x_28) ;  /* 0x0000006000f08947 */ /* 0x004fea0003800000 */
.L_x_27:
[----:B------:R2:W-:Y:S01]  /*1fb0*/  @P3 SYNCS.ARRIVE.TRANS64 RZ, [UR33], R2 ;  /* 0x00000002ffff39a7 */ /* 0x0005e20008000021 */
[----:B------:R-:W-:Y:S02]  /*1fc0*/  ULOP3.LUT UR5, UR25, 0x2, URZ, 0xfc, !UPT ;  /* 0x0000000219057892 */ /* 0x000fe4000f8efcff */
[----:B------:R-:W-:Y:S02]  /*1fd0*/  UIADD3 UR13, UPT, UPT, UR13, 0x1, URZ ;  /* 0x000000010d0d7890 */ /* 0x000fe4000fffe0ff */
[----:B------:R-:W-:Y:S02]  /*1fe0*/  UISETP.NE.AND UP0, UPT, UR5, 0x2, UPT ;  /* 0x000000020500788c */ /* 0x000fe4000bf05270 */
[----:B------:R-:W-:-:S07]  /*1ff0*/  UISETP.NE.AND UP2, UPT, UR13, 0x1, UPT ;  /* 0x000000010d00788c */ /* 0x000fce000bf45270 */
[----:B------:R-:W-:Y:S05]  /*2000*/  BRA.U UP0, `(.L_x_29) ;  /* 0x0000000100047547 */ /* 0x000fea000b800000 */
[----:B------:R-:W-:Y:S05]  /*2010*/  BPT.TRAP 0x1 ;  /* 0x000000040000795c */ /* 0x000fea0000300000 */
.L_x_29:
[----:B------:R-:W-:Y:S04]  /*2020*/  BSSY.RECONVERGENT B0, `(.L_x_30) ;  /* 0x0000003000007945 */ /* 0x000fe80003800200 */
[----:B------:R-:W-:Y:S05]  /*2030*/  @!P2 BRA `(.L_x_31) ;  /* 0x000000000004a947 */ /* 0x000fea0003800000 */
[----:B------:R-:W-:Y:S05]  /*2040*/  BPT.TRAP 0x1 ;  /* 0x000000040000795c */ /* 0x000fea0000300000 */
.L_x_31:
[----:B------:R-:W-:Y:S05]  /*2050*/  BSYNC.RECONVERGENT B0 ;  /* 0x0000000000007941 */ /* 0x000fea0003800200 */
.L_x_30:
[----:B------:R-:W-:Y:S02]  /*2060*/  UIADD3 UR5, UPT, UPT, UR4, 0x1, URZ ;  /* 0x0000000104057890 */ /* 0x000fe4000fffe0ff */
[----:B------:R-:W-:Y:S02]  /*2070*/  ULEA UR32, UR4, UR24, 0xc ;  /* 0x0000001804207291 */ /* 0x000fe4000f8e60ff */
[----:B------:R-:W-:Y:S02]  /*2080*/  UISETP.NE.AND UP0, UPT, UR5, 0x24, UPT ;  /* 0x000000240500788c */ /* 0x000fe4000bf05270 */
[----:B------:R-:W-:Y:S02]  /*2090*/  UIADD3 UR16, UP1, UPT, UR26, 0x80, URZ ;  /* 0x000000801a107890 */ /* 0x000fe4000ff3e0ff */
[----:B------:R-:W-:Y:S02]  /*20a0*/  USEL UR8, URZ, 0x1, UP0 ;  /* 0x00000001ff087887 */ /* 0x000fe40008000000 */
[----:B------:R-:W-:-:S02]  /*20b0*/  USEL UR5, UR5, URZ, UP0 ;  /* 0x000000ff05057287 */ /* 0x000fc40008000000 */
[----:B------:R-:W-:Y:S02]  /*20c0*/  UIADD3 UR14, UP0, UPT, UR26, 0x180, URZ ;  /* 0x000001801a0e7890 */ /* 0x000fe4000ff1e0ff */
[----:B------:R-:W-:Y:S01]  /*20d0*/  LOP3.LUT R12, R12, UR8, RZ, 0x3c, !PT ;  /* 0x000000080c0c7c12 */ /* 0x000fe2000f8e3cff */
[----:B------:R-:W-:Y:S02]  /*20e0*/  ULEA UR8, UR4, UR6, 0xb ;  /* 0x0000000604087291 */ /* 0x000fe4000f8e58ff */
[----:B------:R-:W-:Y:S01]  /*20f0*/  ULEA UR7, UR5, UR6, 0x3 ;  /* 0x0000000605077291 */ /* 0x000fe2000f8e18ff */
[----:B-1----:R-:W-:Y:S01]  /*2100*/  SHF.L.U32 R0, R12, 0x1f, RZ ;  /* 0x0000001f0c007819 */ /* 0x002fe200000006ff */
[----:B------:R-:W-:Y:S02]  /*2110*/  ULOP3.LUT UR33, UR33, 0xfefffff8, URZ, 0xc0, !UPT ;  /* 0xfefffff821217892 */ /* 0x000fe4000f8ec0ff */
[----:B------:R-:W-:Y:S02]  /*2120*/  UIADD3.X UR17, UPT, UPT, URZ, UR27, URZ, UP1, !UPT ;  /* 0x0000001bff117290 */ /* 0x000fe40008ffe4ff */
[----:B------:R-:W-:-:S02]  /*2130*/  UIADD3 UR32, UPT, UPT, UR6, 0x2600, UR32 ;  /* 0x0000260006207890 */ /* 0x000fc4000fffe020 */
[----:B------:R-:W-:Y:S01]  /*2140*/  UPRMT UR4, URZ, 0x5410, UR21 ;  /* 0x00005410ff047896 */ /* 0x000fe20008000015 */
[----:B------:R3:W4:Y:S01]  /*2150*/  SYNCS.PHASECHK.TRANS64.TRYWAIT P0, [UR7+0x120], R0 ;  /* 0x00012000ff0075a7 */ /* 0x0007220008001107 */
[----:B------:R-:W-:Y:S02]  /*2160*/  UIADD3 UR8, UPT, UPT, UR8, 0x26600, URZ ;  /* 0x0002660008087890 */ /* 0x000fe4000fffe0ff */
[----:B------:R-:W-:Y:S01]  /*2170*/  UIADD3.X UR15, UPT, UPT, URZ, UR27, URZ, UP0, !UPT ;  /* 0x0000001bff0f7290 */ /* 0x000fe200087fe4ff */
[----:B------:R-:W-:Y:S01]  /*2180*/  UMOV UR18, 0x0 ;  /* 0x0000000000127882 */ /* 0x000fe20000000000 */
[----:B------:R-:W-:Y:S01]  /*2190*/  UMOV UR19, 0x10000000 ;  /* 0x1000000000137882 */ /* 0x000fe20000000000 */
[----:B------:R-:W-:Y:S01]  /*21a0*/  UMOV UR10, UR34 ;  /* 0x00000022000a7c82 */ /* 0x000fe20008000000 */
[----:B------:R-:W-:Y:S01]  /*21b0*/  UMOV UR12, UR36 ;  /* 0x00000024000c7c82 */ /* 0x000fe20008000000 */
[----:B------:R-:W-:Y:S01]  /*21c0*/  UMOV UR9, UR33 ;  /* 0x0000002100097c82 */ /* 0x000fe20008000000 */
[----:B------:R1:W-:Y:S01]  /*21d0*/  UTMALDG.3D.MULTICAST.2CTA [UR32], [UR16], UR4, desc[UR18] ;  /* 0x00001220100073b4 */ /* 0x0003e20008211804 */
[----:B------:R-:W-:-:S02]  /*21e0*/  UMOV UR7, UR28 ;  /* 0x0000001c00077c82 */ /* 0x000fc40008000000 */
[----:B------:R3:W-:Y:S01]  /*21f0*/  UTMALDG.3D.2CTA [UR8], [UR14], desc[UR18] ;  /* 0x000012080e0075b4 */ /* 0x0007e20008211000 */
[----:B-1----:R-:W-:Y:S01]  /*2200*/  UIADD3 UR34, UPT, UPT, UR34, 0x40, URZ ;  /* 0x0000004022227890 */ /* 0x002fe2000fffe0ff */
[----:B------:R-:W-:Y:S01]  /*2210*/  UMOV UR4, UR5 ;  /* 0x0000000500047c82 */ /* 0x000fe20008000000 */
[----:B------:R-:W-:Y:S10]  /*2220*/  BRA.U UP2, `(.L_x_32) ;  /* 0xfffffffd02487547 */ /* 0x000ff4000b83ffff */
.L_x_26:
[----:B------:R-:W-:Y:S01]  /*2230*/  ULEA UR4, UR5, UR6, 0x3 ;  /* 0x0000000605047291 */ /* 0x000fe2000f8e18ff */
[----:B-1-3--:R-:W-:Y:S01]  /*2240*/  SHF.L.U32 R0, R12, 0x1f, RZ ;  /* 0x0000001f0c007819 */ /* 0x00afe200000006ff */
[----:B------:R-:W-:Y:S01]  /*2250*/  @!P1 SYNCS.ARRIVE.TRANS64.A1T0 RZ, [UR6+0x258], RZ ;  /* 0x000258ffffff99a7 */ /* 0x000fe20008100006 */
[----:B------:R-:W-:-:S06]  /*2260*/  UISETP.GT.AND UP0, UPT, UR42, UR41, UPT ;  /* 0x000000292a00728c */ /* 0x000fcc000bf04270 */
[----:B--2-4-:R1:W2:Y:S03]  /*2270*/  SYNCS.PHASECHK.TRANS64.TRYWAIT P0, [UR4+0x120], R0 ;  /* 0x00012000ff0075a7 */ /* 0x0142a60008001104 */
[----:B------:R-:W-:Y:S05]  /*2280*/  BRA.U !UP0, `(.L_x_33) ;  /* 0x0000000108c47547 */ /* 0x000fea000b800000 */
[----:B------:R-:W-:Y:S01]  /*2290*/  UIADD3 UR13, UPT, UPT, UR47, UR7, URZ ;  /* 0x000000072f0d7290 */ /* 0x000fe2000fffe0ff */
[----:B------:R-:W-:-:S11]  /*22a0*/  UMOV UR4, UR5 ;  /* 0x0000000500047c82 */ /* 0x000fd60008000000 */
.L_x_39:
[----:B------:R-:W-:Y:S01]  /*22b0*/  ULEA UR17, UR4, UR6, 0x3 ;  /* 0x0000000604117291 */ /* 0x000fe2000f8e18ff */
[----:B--2---:R-:W-:Y:S01]  /*22c0*/  @P3 MOV R2, 0x3000 ;  /* 0x0000300000023802 */ /* 0x004fe20000000f00 */
[----:B--2-4-:R-:W-:Y:S10]  /*22d0*/  @P0 BRA `(.L_x_34) ;  /* 0x00000000000c0947 */ /* 0x014ff40003800000 */
[----:B------:R-:W-:-:S04]  /*22e0*/  SHF.L.U32 R3, R12, 0x1f, RZ ;  /* 0x0000001f0c037819 */ /* 0x000fc800000006ff */
[----:B------:R-:W2:Y:S02]  /*22f0*/  SYNCS.PHASECHK.TRANS64.TRYWAIT P0, [UR17+0x120], R3 ;  /* 0x00012003ff0075a7 */ /* 0x000ea40008001111 */
[----:B--2---:R-:W-:Y:S05]  /*2300*/  @!P0 BRA `(.L_x_35) ;  /* 0x0000006000308947 */ /* 0x004fea0003800000 */
.L_x_34:
[----:B------:R2:W-:Y:S01]  /*2310*/  @P3 SYNCS.ARRIVE.TRANS64 RZ, [UR17], R2 ;  /* 0x00000002ffff39a7 */ /* 0x0005e20008000011 */
[----:B------:R-:W-:-:S04]  /*2320*/  ULOP3.LUT UR5, UR25, 0x2, URZ, 0xfc, !UPT ;  /* 0x0000000219057892 */ /* 0x000fc8000f8efcff */
[----:B------:R-:W-:-:S09]  /*2330*/  UISETP.NE.AND UP0, UPT, UR5, 0x2, UPT ;  /* 0x000000020500788c */ /* 0x000fd2000bf05270 */
[----:B------:R-:W-:Y:S05]  /*2340*/  BRA.U UP0, `(.L_x_36) ;  /* 0x0000000100047547 */ /* 0x000fea000b800000 */
[----:B------:R-:W-:Y:S05]  /*2350*/  BPT.TRAP 0x1 ;  /* 0x000000040000795c */ /* 0x000fea0000300000 */
.L_x_36:
[----:B------:R-:W-:Y:S04]  /*2360*/  BSSY.RECONVERGENT B0, `(.L_x_37) ;  /* 0x0000003000007945 */ /* 0x000fe80003800200 */
[----:B------:R-:W-:Y:S05]  /*2370*/  @!P2 BRA `(.L_x_38) ;  /* 0x000000000004a947 */ /* 0x000fea0003800000 */
[----:B------:R-:W-:Y:S05]  /*2380*/  BPT.TRAP 0x1 ;  /* 0x000000040000795c */ /* 0x000fea0000300000 */
.L_x_38:
[----:B------:R-:W-:Y:S05]  /*2390*/  BSYNC.RECONVERGENT B0 ;  /* 0x0000000000007941 */ /* 0x000fea0003800200 */
.L_x_37:
[----:B------:R-:W-:Y:S02]  /*23a0*/  UIADD3 UR5, UPT, UPT, UR4, 0x1, URZ ;  /* 0x0000000104057890 */ /* 0x000fe4000fffe0ff */
[----:B------:R-:W-:Y:S02]  /*23b0*/  ULEA UR16, UR4, UR24, 0xc ;  /* 0x0000001804107291 */ /* 0x000fe4000f8e60ff */
[----:B------:R-:W-:Y:S02]  /*23c0*/  UISETP.NE.AND UP0, UPT, UR5, 0x24, UPT ;  /* 0x000000240500788c */ /* 0x000fe4000bf05270 */
[----:B------:R-:W-:Y:S02]  /*23d0*/  UIADD3 UR22, UP1, UPT, UR26, 0x80, URZ ;  /* 0x000000801a167890 */ /* 0x000fe4000ff3e0ff */
[----:B------:R-:W-:Y:S02]  /*23e0*/  USEL UR9, URZ, 0x1, UP0 ;  /* 0x00000001ff097887 */ /* 0x000fe40008000000 */
[----:B------:R-:W-:-:S02]  /*23f0*/  USEL UR5, UR5, URZ, UP0 ;  /* 0x000000ff05057287 */ /* 0x000fc40008000000 */
[----:B------:R-:W-:Y:S02]  /*2400*/  UIADD3 UR14, UP0, UPT, UR26, 0x180, URZ ;  /* 0x000001801a0e7890 */ /* 0x000fe4000ff1e0ff */
[----:B------:R-:W-:Y:S01]  /*2410*/  ULEA UR8, UR5, UR6, 0x3 ;  /* 0x0000000605087291 */ /* 0x000fe2000f8e18ff */
[----:B------:R-:W-:Y:S01]  /*2420*/  LOP3.LUT R12, R12, UR9, RZ, 0x3c, !PT ;  /* 0x000000090c0c7c12 */ /* 0x000fe2000f8e3cff */
[----:B------:R-:W-:Y:S02]  /*2430*/  USHF.L.U32 UR18, UR7, 0x6, URZ ;  /* 0x0000000607127899 */ /* 0x000fe400080006ff */
[----:B------:R-:W-:Y:S01]  /*2440*/  ULOP3.LUT UR17, UR17, 0xfefffff8, URZ, 0xc0, !UPT ;  /* 0xfefffff811117892 */ /* 0x000fe2000f8ec0ff */
[----:B-1----:R-:W-:Y:S01]  /*2450*/  SHF.L.U32 R0, R12, 0x1f, RZ ;  /* 0x0000001f0c007819 */ /* 0x002fe200000006ff */
[----:B------:R-:W-:Y:S02]  /*2460*/  UIADD3 UR16, UPT, UPT, UR6, 0x2600, UR16 ;  /* 0x0000260006107890 */ /* 0x000fe4000fffe010 */
[----:B------:R-:W-:Y:S01]  /*2470*/  UIADD3.X UR23, UPT, UPT, URZ, UR27, URZ, UP1, !UPT ;  /* 0x0000001bff177290 */ /* 0x000fe20008ffe4ff */
[----:B------:R3:W4:Y:S01]  /*2480*/  SYNCS.PHASECHK.TRANS64.TRYWAIT P0, [UR8+0x120], R0 ;  /* 0x00012000ff0075a7 */ /* 0x0007220008001108 */
[----:B------:R-:W-:-:S02]  /*2490*/  ULEA UR8, UR4, UR6, 0xb ;  /* 0x0000000604087291 */ /* 0x000fc4000f8e58ff */
[----:B------:R-:W-:Y:S02]  /*24a0*/  UPRMT UR4, URZ, 0x5410, UR21 ;  /* 0x00005410ff047896 */ /* 0x000fe40008000015 */
[----:B------:R-:W-:Y:S02]  /*24b0*/  UIADD3 UR8, UPT, UPT, UR8, 0x26600, URZ ;  /* 0x0002660008087890 */ /* 0x000fe4000fffe0ff */
[----:B------:R-:W-:Y:S01]  /*24c0*/  UIADD3.X UR15, UPT, UPT, URZ, UR27, URZ, UP0, !UPT ;  /* 0x0000001bff0f7290 */ /* 0x000fe200087fe4ff */
[----:B------:R-:W-:Y:S01]  /*24d0*/  UMOV UR30, 0x0 ;  /* 0x00000000001e7882 */ /* 0x000fe20000000000 */
[----:B------:R-:W-:Y:S01]  /*24e0*/  UMOV UR31, 0x10000000 ;  /* 0x10000000001f7882 */ /* 0x000fe20000000000 */
[----:B------:R-:W-:Y:S01]  /*24f0*/  UMOV UR19, UR35 ;  /* 0x0000002300137c82 */ /* 0x000fe20008000000 */
[----:B------:R-:W-:Y:S01]  /*2500*/  UMOV UR20, UR36 ;  /* 0x0000002400147c82 */ /* 0x000fe20008000000 */
[----:B------:R-:W-:Y:S01]  /*2510*/  UMOV UR12, UR36 ;  /* 0x00000024000c7c82 */ /* 0x000fe20008000000 */
[----:B------:R-:W-:Y:S01]  /*2520*/  UMOV UR9, UR17 ;  /* 0x0000001100097c82 */ /* 0x000fe20008000000 */
[----:B------:R-:W-:Y:S01]  /*2530*/  UMOV UR10, UR18 ;  /* 0x00000012000a7c82 */ /* 0x000fe20008000000 */
[----:B------:R1:W-:Y:S01]  /*2540*/  UTMALDG.3D.MULTICAST.2CTA [UR16], [UR22], UR4, desc[UR30] ;  /* 0x00001e10160073b4 */ /* 0x0003e20008211804 */
[----:B------:R-:W-:-:S04]  /*2550*/  UIADD3 UR7, UPT, UPT, UR7, 0x1, URZ ;  /* 0x0000000107077890 */ /* 0x000fc8000fffe0ff */
[----:B------:R-:W-:Y:S01]  /*2560*/  UISETP.NE.AND UP0, UPT, UR7, UR13, UPT ;  /* 0x0000000d0700728c */ /* 0x000fe2000bf05270 */
[----:B------:R3:W-:Y:S01]  /*2570*/  UTMALDG.3D.2CTA [UR8], [UR14], desc[UR30] ;  /* 0x00001e080e0075b4 */ /* 0x0007e20008211000 */
[----:B-1----:R-:W-:-:S07]  /*2580*/  UMOV UR4, UR5 ;  /* 0x0000000500047c82 */ /* 0x002fce0008000000 */
[----:B---3--:R-:W-:Y:S05]  /*2590*/  BRA.U UP0, `(.L_x_39) ;  /* 0xfffffffd00447547 */ /* 0x008fea000b83ffff */
.L_x_33:
[C---:B------:R-:W-:Y:S01]  /*25a0*/  LEA R3, R11.reuse, UR6, 0x3 ;  /* 0x000000060b037c11 */ /* 0x040fe2000f8e18ff */
[----:B------:R-:W-:Y:S01]  /*25b0*/  NOP ;  /* 0x0000000000007918 */ /* 0x000fe20000000000 */
[----:B-1----:R-:W-:Y:S02]  /*25c0*/  SHF.L.U32 R0, R10, 0x1f, RZ ;  /* 0x0000001f0a007819 */ /* 0x002fe400000006ff */
[----:B------:R-:W-:Y:S02]  /*25d0*/  LEA R4, R11, UR6, 0x4 ;  /* 0x000000060b047c11 */ /* 0x000fe4000f8e20ff */
[----:B--2-4-:R-:W1:Y:S02]  /*25e0*/  SYNCS.PHASECHK.TRANS64.TRYWAIT P0, [R3+URZ+0x260], R0 ;  /* 0x00026000030075a7 */ /* 0x014e6400080011ff */
[----:B-1----:R-:W-:Y:S05]  /*25f0*/  @!P0 BRA `(.L_x_40) ;  /* 0x0000005c008c8947 */ /* 0x002fea0003800000 */
.L_x_149:
[----:B------:R-:W2:Y:S01]  /*2600*/  LDS.128 R4, [R4+0x2f0] ;  /* 0x0002f00004047984 */ /* 0x000ea20000000c00 */
[----:B------:R-:W-:Y:S01]  /*2610*/  UISETP.GE.AND UP0, UPT, UR40, 0x1, UPT ;  /* 0x000000012800788c */ /* 0x000fe2000bf06270 */
[----:B------:R-:W-:Y:S01]  /*2620*/  @!PT LDS RZ, [RZ] ;  /* 0x00000000fffff984 */ /* 0x000fe20000000800 */
[----:B------:R-:W-:Y:S01]  /*2630*/  @!PT LDS RZ, [RZ] ;  /* 0x00000000fffff984 */ /* 0x000fe20000000800 */
[----:B------:R-:W-:Y:S01]  /*2640*/  @!PT LDS RZ, [RZ] ;  /* 0x00000000fffff984 */ /* 0x000fe20000000800 */
[----:B------:R-:W-:Y:S01]  /*2650*/  @!PT LDS RZ, [RZ] ;  /* 0x00000000fffff984 */ /* 0x000fe20000000800 */
[----:B------:R3:W-:Y:S06]  /*2660*/  MEMBAR.ALL.CTA ;  /* 0x0000000000007992 */ /* 0x0007ec0000008000 */
[----:B---3--:R-:W3:Y:S01]  /*2670*/  FENCE.VIEW.ASYNC.S ;  /* 0x00000000000073c6 */ /* 0x008ee20000000000 */
[----:B--2---:R-:W-:-:S13]  /*2680*/  LOP3.LUT P0, RZ, R6, 0x1, RZ, 0xc0, !PT ;  /* 0x0000000106ff7812 */ /* 0x004fda000780c0ff */
[----:B---3--:R-:W-:Y:S01]  /*2690*/  VOTEU.ANY UP1, P0 ;  /* 0x0000000000ff7886 */ /* 0x008fe20000020100 */
[----:B------:R-:W-:-:S13]  /*26a0*/  PLOP3.LUT P0, PT, PT, PT, UP1, 0x80, 0x8 ;  /* 0x000000000008781c */ /* 0x000fda0003f0f018 */
[----:B-1----:R-:W-:Y:S02]  /*26b0*/  @P0 LOP3.LUT R0, R5, 0xffff, RZ, 0xc0, !PT ;  /* 0x0000ffff05000812 */ /* 0x002fe400078ec0ff */
[----:B------:R-:W-:Y:S02]  /*26c0*/  @P0 MOV R2, R4 ;  /* 0x0000000400020202 */ /* 0x000fe40000000f00 */
[----:B------:R-:W-:Y:S01]  /*26d0*/  @P0 R2UR UR7, R0 ;  /* 0x00000000000702ca */ /* 0x000fe200000e0000 */
[----:B------:R-:W-:Y:S01]  /*26e0*/  VIADD R0, R3, 0x270 ;  /* 0x0000027003007836 */ /* 0x000fe20000000000 */
[----:B------:R-:W-:Y:S02]  /*26f0*/  @P0 SHF.R.U32.HI R4, RZ, 0x10, R5 ;  /* 0x00000010ff040819 */ /* 0x000fe40000011605 */
[----:B------:R-:W-:Y:S02]  /*2700*/  @P0 R2UR UR8, R2 ;  /* 0x00000000020802ca */ /* 0x000fe400000e0000 */
[----:B------:R-:W-:-:S02]  /*2710*/  PRMT R0, RZ, 0x654, R0 ;  /* 0x00000654ff007816 */ /* 0x000fc40000000000 */
[----:B------:R-:W-:Y:S02]  /*2720*/  @P0 R2UR UR4, R4 ;  /* 0x00000000040402ca */ /* 0x000fe400000e0000 */
[----:B------:R1:W-:Y:S03]  /*2730*/  SYNCS.ARRIVE.TRANS64.RED.A1T0 RZ, [R0+URZ], RZ ;  /* 0x000000ff00ff79a7 */ /* 0x0003e600081004ff */
[----:B------:R-:W-:-:S04]  /*2740*/  @UP1 UMOV UR29, UR7 ;  /* 0x00000007001d1c82 */ /* 0x000fc80008000000 */
[----:B------:R-:W-:-:S04]  /*2750*/  @UP1 UMOV UR37, UR8 ;  /* 0x0000000800251c82 */ /* 0x000fc80008000000 */
[----:B------:R-:W-:Y:S01]  /*2760*/  @UP1 UMOV UR36, UR4 ;  /* 0x0000000400241c82 */ /* 0x000fe20008000000 */
[----:B------:R-:W-:Y:S05]  /*2770*/  BRA.U !UP0, `(.L_x_41) ;  /* 0x0000000108d47547 */ /* 0x000fea000b800000 */
[----:B------:R-:W2:Y:S01]  /*2780*/  LDCU.128 UR12, c[0x0][0xb10] ;  /* 0x00016200ff0c77ac */ /* 0x000ea20008000c00 */
[----:B------:R-:W3:Y:S01]  /*2790*/  LDCU UR30, c[0x0][0xb20] ;  /* 0x00016400ff1e77ac */ /* 0x000ee20008000800 */
[----:B------:R-:W4:Y:S01]  /*27a0*/  LDCU UR20, c[0x0][0xb0c] ;  /* 0x00016180ff1477ac */ /* 0x000f220008000800 */
[----:B------:R-:W1:Y:S01]  /*27b0*/  LDCU.64 UR10, c[0x0][0xb28] ;  /* 0x00016500ff0a77ac */ /* 0x000e620008000a00 */
[----:B------:R-:W-:Y:S02]  /*27c0*/  UISETP.NE.AND UP3, UPT, UR40, 0x1, UPT ;  /* 0x000000012800788c */ /* 0x000fe4000bf65270 */
[----:B--2---:R-:W-:Y:S02]  /*27d0*/  UIMAD.WIDE.U32 UR16, UR38, UR15, URZ ;  /* 0x0000000f261072a5 */ /* 0x004fe4000f8e00ff */
[----:B------:R-:W-:Y:S02]  /*27e0*/  UIMAD.WIDE.U32 UR8, UR39, UR12, URZ ;  /* 0x0000000c270872a5 */ /* 0x000fe4000f8e00ff */
[----:B------:R-:W-:-:S02]  /*27f0*/  UISETP.NE.AND UP0, UPT, UR14, 0x1, UPT ;  /* 0x000000010e00788c */ /* 0x000fc4000bf05270 */
[----:B------:R-:W-:Y:S01]  /*2800*/  UIMAD.WIDE.U32 UR22, UR29, UR15, URZ ;  /* 0x0000000f1d1672a5 */ /* 0x000fe2000f8e00ff */
[----:B------:R-:W-:Y:S02]  /*2810*/  UMOV UR16, UR17 ;  /* 0x0000001100107c82 */ /* 0x000fe40008000000 */
[----:B------:R-:W-:Y:S01]  /*2820*/  UMOV UR8, UR9 ;  /* 0x0000000900087c82 */ /* 0x000fe20008000000 */
[----:B---3--:R-:W-:Y:S02]  /*2830*/  USHF.R.U32.HI UR16, URZ, UR30, UR16 ;  /* 0x0000001eff107299 */ /* 0x008fe40008011610 */
[----:B----4-:R-:W-:Y:S02]  /*2840*/  UISETP.NE.AND UP2, UPT, UR20, 0x1, UPT ;  /* 0x000000011400788c */ /* 0x010fe4000bf45270 */
[----:B------:R-:W-:Y:S02]  /*2850*/  USHF.R.U32.HI UR8, URZ, UR13, UR8 ;  /* 0x0000000dff087299 */ /* 0x000fe40008011608 */
[----:B------:R-:W-:-:S02]  /*2860*/  USEL UR7, UR38, UR16, !UP0 ;  /* 0x0000001026077287 */ /* 0x000fc4000c000000 */
[----:B------:R-:W-:Y:S02]  /*2870*/  USEL UR8, UR39, UR8, !UP2 ;  /* 0x0000000827087287 */ /* 0x000fe4000d000000 */
[----:B-1----:R-:W-:Y:S01]  /*2880*/  UIMAD.WIDE.U32 UR16, UR7, UR10, URZ ;  /* 0x0000000a071072a5 */ /* 0x002fe2000f8e00ff */
[----:B------:R-:W-:Y:S01]  /*2890*/  UMOV UR4, UR23 ;  /* 0x0000001700047c82 */ /* 0x000fe20008000000 */
[----:B------:R-:W-:Y:S02]  /*28a0*/  UIMAD.WIDE.U32 UR18, UR37, UR12, URZ ;  /* 0x0000000c251272a5 */ /* 0x000fe4000f8e00ff */
[----:B------:R-:W-:-:S03]  /*28b0*/  UIMAD.WIDE.U32 UR22, UR8, UR10, URZ ;  /* 0x0000000a081672a5 */ /* 0x000fc6000f8e00ff */
[----:B------:R-:W-:Y:S01]  /*28c0*/  UMOV UR16, UR17 ;  /* 0x0000001100107c82 */ /* 0x000fe20008000000 */
[----:B------:R-:W-:Y:S02]  /*28d0*/  USHF.R.U32.HI UR4, URZ, UR30, UR4 ;  /* 0x0000001eff047299 */ /* 0x000fe40008011604 */
[----:B------:R-:W-:Y:S01]  /*28e0*/  @UP3 USHF.R.U32.HI UR7, URZ, UR11, UR16 ;  /* 0x0000000bff073299 */ /* 0x000fe20008011610 */
[----:B------:R-:W-:Y:S01]  /*28f0*/  UMOV UR18, UR19 ;  /* 0x0000001300127c82 */ /* 0x000fe20008000000 */
[----:B------:R-:W-:Y:S01]  /*2900*/  UMOV UR22, UR23 ;  /* 0x0000001700167c82 */ /* 0x000fe20008000000 */
[----:B------:R-:W-:Y:S02]  /*2910*/  USHF.R.U32.HI UR13, URZ, UR13, UR18 ;  /* 0x0000000dff0d7299 */ /* 0x000fe40008011612 */
[----:B------:R-:W-:Y:S02]  /*2920*/  USEL UR4, UR29, UR4, !UP0 ;  /* 0x000000041d047287 */ /* 0x000fe4000c000000 */
[----:B------:R-:W-:-:S02]  /*2930*/  @UP3 USHF.R.U32.HI UR8, URZ, UR11, UR22 ;  /* 0x0000000bff083299 */ /* 0x000fc40008011616 */
[----:B------:R-:W-:Y:S02]  /*2940*/  UIMAD UR9, UR40, UR7, URZ ;  /* 0x00000007280972a4 */ /* 0x000fe4000f8e02ff */
[----:B------:R-:W-:Y:S02]  /*2950*/  USEL UR7, UR37, UR13, !UP2 ;  /* 0x0000000d25077287 */ /* 0x000fe4000d000000 */
[----:B------:R-:W-:Y:S02]  /*2960*/  UIMAD UR12, UR40, UR8, URZ ;  /* 0x00000008280c72a4 */ /* 0x000fe4000f8e02ff */
[----:B------:R-:W-:Y:S02]  /*2970*/  UISETP.GE.AND UP0, UPT, UR4, UR9, UPT ;  /* 0x000000090400728c */ /* 0x000fe4000bf06270 */
[----:B------:R-:W-:Y:S02]  /*2980*/  UIMAD.WIDE.U32 UR16, UR4, UR10, URZ ;  /* 0x0000000a041072a5 */ /* 0x000fe4000f8e00ff */
[----:B------:R-:W-:-:S02]  /*2990*/  UISETP.GE.OR UP0, UPT, UR7, UR12, UP0 ;  /* 0x0000000c0700728c */ /* 0x000fc40008706670 */
        /* <DEDUP_REMOVED lines=19> */
.L_x_41:
[----:B------:R-:W2:Y:S02]  /*2ad0*/  LDCU UR4, c[0x0][0xb30] ;  /* 0x00016600ff0477ac */ /* 0x000ea40008000800 */
[----:B--2---:R-:W-:-:S09]  /*2ae0*/  UISETP.NE.AND UP0, UPT, UR4, 0x1, UPT ;  /* 0x000000010400788c */ /* 0x004fd2000bf05270 */
[----:B------:R-:W-:Y:S05]  /*2af0*/  BRA.U UP0, `(.L_x_42) ;  /* 0x0000000100447547 */ /* 0x000fea000b800000 */
[----:B------:R-:W2:Y:S01]  /*2b00*/  LDCU.128 UR12, c[0x0][0xb10] ;  /* 0x00016200ff0c77ac */ /* 0x000ea20008000c00 */
[----:B------:R-:W3:Y:S01]  /*2b10*/  LDCU UR16, c[0x0][0xb0c] ;  /* 0x00016180ff1077ac */ /* 0x000ee20008000800 */
[----:B------:R-:W4:Y:S01]  /*2b20*/  LDCU UR17, c[0x0][0xb20] ;  /* 0x00016400ff1177ac */ /* 0x000f220008000800 */
[----:B--2---:R-:W-:Y:S02]  /*2b30*/  UIMAD.WIDE.U32 UR10, UR37, UR12, URZ ;  /* 0x0000000c250a72a5 */ /* 0x004fe4000f8e00ff */
[----:B------:R-:W-:Y:S02]  /*2b40*/  UIMAD.WIDE.U32 UR8, UR29, UR15, URZ ;  /* 0x0000000f1d0872a5 */ /* 0x000fe4000f8e00ff */
[----:B---3--:R-:W-:Y:S02]  /*2b50*/  UISETP.NE.AND UP2, UPT, UR16, 0x1, UPT ;  /* 0x000000011000788c */ /* 0x008fe4000bf45270 */
[----:B------:R-:W-:Y:S01]  /*2b60*/  UISETP.NE.AND UP0, UPT, UR14, 0x1, UPT ;  /* 0x000000010e00788c */ /* 0x000fe2000bf05270 */
[----:B------:R-:W-:-:S02]  /*2b70*/  UMOV UR7, UR11 ;  /* 0x0000000b00077c82 */ /* 0x000fc40008000000 */
[----:B------:R-:W-:Y:S01]  /*2b80*/  UMOV UR4, UR9 ;  /* 0x0000000900047c82 */ /* 0x000fe20008000000 */
[----:B------:R-:W-:Y:S02]  /*2b90*/  USHF.R.U32.HI UR7, URZ, UR13, UR7 ;  /* 0x0000000dff077299 */ /* 0x000fe40008011607 */
[----:B----4-:R-:W-:Y:S02]  /*2ba0*/  USHF.R.U32.HI UR4, URZ, UR17, UR4 ;  /* 0x00000011ff047299 */ /* 0x010fe40008011604 */
[----:B------:R-:W-:Y:S02]  /*2bb0*/  USEL UR7, UR37, UR7, !UP2 ;  /* 0x0000000725077287 */ /* 0x000fe4000d000000 */
[----:B------:R-:W-:-:S04]  /*2bc0*/  USEL UR4, UR29, UR4, !UP0 ;  /* 0x000000041d047287 */ /* 0x000fc8000c000000 */
[----:B------:R-:W-:Y:S02]  /*2bd0*/  UIADD3 UR8, UPT, UPT, UR7, -UR4, URZ ;  /* 0x8000000407087290 */ /* 0x000fe4000fffe0ff */
[----:B------:R-:W-:Y:S02]  /*2be0*/  UIADD3 UR4, UPT, UPT, -UR7, UR4, URZ ;  /* 0x0000000407047290 */ /* 0x000fe4000fffe1ff */
[----:B------:R-:W-:Y:S02]  /*2bf0*/  UIMAD UR29, UR8, UR14, UR29 ;  /* 0x0000000e081d72a4 */ /* 0x000fe4000f8e021d */
[----:B------:R-:W-:-:S12]  /*2c00*/  UIMAD UR37, UR4, UR16, UR37 ;  /* 0x00000010042572a4 */ /* 0x000fd8000f8e0225 */
.L_x_42:
[----:B------:R-:W-:Y:S01]  /*2c10*/  VIADD R11, R11, 0x1 ;  /* 0x000000010b0b7836 */ /* 0x000fe20000000000 */
[----:B------:R-:W-:Y:S01]  /*2c20*/  PLOP3.LUT P1, PT, PT, PT, PT, 0x80, 0x8 ;  /* 0x000000000008781c */ /* 0x000fe20003f2f070 */
[----:B------:R-:W-:Y:S02]  /*2c30*/  UIADD3 UR45, UPT, UPT, UR37, UR60, URZ ;  /* 0x0000003c252d7290 */ /* 0x000fe4000fffe0ff */
[----:B------:R-:W-:Y:S01]  /*2c40*/  UIADD3 UR46, UPT, UPT, UR29, UR57, URZ ;  /* 0x000000391d2e7290 */ /* 0x000fe2000fffe0ff */
[----:B------:R-:W-:-:S04]  /*2c50*/  ISETP.NE.AND P0, PT, R11, 0x2, PT ;  /* 0x000000020b00780c */ /* 0x000fc80003f05270 */
[----:B-1----:R-:W-:Y:S02]  /*2c60*/  SEL R0, RZ, 0x1, P0 ;  /* 0x00000001ff007807 */ /* 0x002fe40000000000 */
[----:B------:R-:W-:Y:S02]  /*2c70*/  SEL R11, R11, RZ, P0 ;  /* 0x000000ff0b0b7207 */ /* 0x000fe40000000000 */
[----:B------:R-:W-:Y:S01]  /*2c80*/  LOP3.LUT R10, R10, R0, RZ, 0x3c, !PT ;  /* 0x000000000a0a7212 */ /* 0x000fe200078e3cff */
[----:B------:R-:W-:Y:S06]  /*2c90*/  BRA.U UP1, `(.L_x_43) ;  /* 0xfffffff1012c7547 */ /* 0x000fec000b83ffff */
[----:B------:R-:W-:Y:S01]  /*2ca0*/  UIADD3 UR7, UPT, UPT, UR6, 0x120, URZ ;  /* 0x0000012006077890 */ /* 0x000fe2000fffe0ff */
[----:B------:R-:W-:-:S03]  /*2cb0*/  SHF.L.U32 R2, R12, 0x1f, RZ ;  /* 0x0000001f0c027819 */ /* 0x000fc600000006ff */
[----:B------:R-:W-:-:S09]  /*2cc0*/  ULEA UR4, UR5, UR7, 0x3 ;  /* 0x0000000705047291 */ /* 0x000fd2000f8e18ff */
[----:B------:R-:W1:Y:S02]  /*2cd0*/  SYNCS.PHASECHK.TRANS64.TRYWAIT P0, [UR4], R2 ;  /* 0x00000002ff0075a7 */ /* 0x000e640008001104 */
[----:B-1----:R-:W-:Y:S05]  /*2ce0*/  @!P0 BRA `(.L_x_44) ;  /* 0x0000005400e48947 */ /* 0x002fea0003800000 */
.L_x_151:
[----:B------:R-:W-:-:S04]  /*2cf0*/  UIADD3 UR4, UPT, UPT, UR5, 0x1, URZ ;  /* 0x0000000105047890 */ /* 0x000fc8000fffe0ff */
[----:B------:R-:W-:-:S04]  /*2d00*/  UISETP.NE.AND UP0, UPT, UR4, 0x24, UPT ;  /* 0x000000240400788c */ /* 0x000fc8000bf05270 */
[----:B------:R-:W-:Y:S02]  /*2d10*/  USEL UR6, URZ, 0x1, UP0 ;  /* 0x00000001ff067887 */ /* 0x000fe40008000000 */
[----:B------:R-:W-:-:S04]  /*2d20*/  USEL UR4, UR4, URZ, UP0 ;  /* 0x000000ff04047287 */ /* 0x000fc80008000000 */
[----:B------:R-:W-:Y:S01]  /*2d30*/  ULEA UR5, UR4, UR7, 0x3 ;  /* 0x0000000704057291 */ /* 0x000fe2000f8e18ff */
[----:B-1----:R-:W-:-:S04]  /*2d40*/  LOP3.LUT R2, R12, UR6, RZ, 0x3c, !PT ;  /* 0x000000060c027c12 */ /* 0x002fc8000f8e3cff */
[----:B------:R-:W-:-:S04]  /*2d50*/  SHF.L.U32 R3, R2, 0x1f, RZ ;  /* 0x0000001f02037819 */ /* 0x000fc800000006ff */
[----:B------:R-:W1:Y:S02]  /*2d60*/  SYNCS.PHASECHK.TRANS64.TRYWAIT P0, [UR5], R3 ;  /* 0x00000003ff0075a7 */ /* 0x000e640008001105 */
[----:B-1----:R-:W-:Y:S05]  /*2d70*/  @!P0 BRA `(.L_x_45) ;  /* 0x0000005400d88947 */ /* 0x002fea0003800000 */
.L_x_153:
[----:B------:R-:W-:-:S04]  /*2d80*/  UIADD3 UR4, UPT, UPT, UR4, 0x1, URZ ;  /* 0x0000000104047890 */ /* 0x000fc8000fffe0ff */
[----:B------:R-:W-:-:S04]  /*2d90*/  UISETP.NE.AND UP0, UPT, UR4, 0x24, UPT ;  /* 0x000000240400788c */ /* 0x000fc8000bf05270 */
[----:B------:R-:W-:Y:S02]  /*2da0*/  USEL UR6, URZ, 0x1, UP0 ;  /* 0x00000001ff067887 */ /* 0x000fe40008000000 */
[----:B------:R-:W-:-:S04]  /*2db0*/  USEL UR4, UR4, URZ, UP0 ;  /* 0x000000ff04047287 */ /* 0x000fc80008000000 */
[----:B------:R-:W-:Y:S01]  /*2dc0*/  ULEA UR5, UR4, UR7, 0x3 ;  /* 0x0000000704057291 */ /* 0x000fe2000f8e18ff */
[----:B------:R-:W-:-:S04]  /*2dd0*/  LOP3.LUT R2, R2, UR6, RZ, 0x3c, !PT ;  /* 0x0000000602027c12 */ /* 0x000fc8000f8e3cff */
[----:B-1----:R-:W-:-:S04]  /*2de0*/  SHF.L.U32 R3, R2, 0x1f, RZ ;  /* 0x0000001f02037819 */ /* 0x002fc800000006ff */
[----:B------:R-:W1:Y:S02]  /*2df0*/  SYNCS.PHASECHK.TRANS64.TRYWAIT P0, [UR5], R3 ;  /* 0x00000003ff0075a7 */ /* 0x000e640008001105 */
[----:B-1----:R-:W-:Y:S05]  /*2e00*/  @!P0 BRA `(.L_x_46) ;  /* 0x0000005400cc8947 */ /* 0x002fea0003800000 */
.L_x_155:
        /* <DEDUP_REMOVED lines=9> */
.L_x_157:
        /* <DEDUP_REMOVED lines=9> */
.L_x_159:
        /* <DEDUP_REMOVED lines=9> */
.L_x_161:
        /* <DEDUP_REMOVED lines=9> */
.L_x_163:
        /* <DEDUP_REMOVED lines=9> */
.L_x_165:
        /* <DEDUP_REMOVED lines=9> */
.L_x_167:
        /* <DEDUP_REMOVED lines=9> */
.L_x_169:
        /* <DEDUP_REMOVED lines=9> */
.L_x_171:
        /* <DEDUP_REMOVED lines=9> */
.L_x_173:
        /* <DEDUP_REMOVED lines=9> */
.L_x_175:
        /* <DEDUP_REMOVED lines=9> */
.L_x_177:
        /* <DEDUP_REMOVED lines=9> */
.L_x_179:
        /* <DEDUP_REMOVED lines=9> */
.L_x_181:
        /* <DEDUP_REMOVED lines=9> */
.L_x_183:
        /* <DEDUP_REMOVED lines=9> */
.L_x_185:
        /* <DEDUP_REMOVED lines=9> */
.L_x_187:
        /* <DEDUP_REMOVED lines=9> */
.L_x_189:
        /* <DEDUP_REMOVED lines=9> */
.L_x_191:
        /* <DEDUP_REMOVED lines=9> */
.L_x_193:
        /* <DEDUP_REMOVED lines=9> */
.L_x_195:
        /* <DEDUP_REMOVED lines=9> */
.L_x_197:
        /* <DEDUP_REMOVED lines=9> */
.L_x_199:
        /* <DEDUP_REMOVED lines=9> */
.L_x_201:
        /* <DEDUP_REMOVED lines=9> */
.L_x_203:
        /* <DEDUP_REMOVED lines=9> */
.L_x_205:
        /* <DEDUP_REMOVED lines=9> */
.L_x_207:
        /* <DEDUP_REMOVED lines=9> */
.L_x_209:
        /* <DEDUP_REMOVED lines=9> */
.L_x_211:
        /* <DEDUP_REMOVED lines=9> */
.L_x_213:
        /* <DEDUP_REMOVED lines=9> */
.L_x_215:
        /* <DEDUP_REMOVED lines=9> */
.L_x_217:
        /* <DEDUP_REMOVED lines=9> */
.L_x_219:
[----:B------:R-:W-:-:S04]  /*4010*/  UIADD3 UR4, UPT, UPT, UR4, 0x1, URZ ;  /* 0x0000000104047890 */ /* 0x000fc8000fffe0ff */
[----:B------:R-:W-:-:S04]  /*4020*/  UISETP.NE.AND UP0, UPT, UR4, 0x24, UPT ;  /* 0x000000240400788c */ /* 0x000fc8000bf05270 */
[----:B------:R-:W-:Y:S02]  /*4030*/  USEL UR5, URZ, 0x1, UP0 ;  /* 0x00000001ff057887 */ /* 0x000fe40008000000 */
[----:B------:R-:W-:-:S04]  /*4040*/  USEL UR4, UR4, URZ, UP0 ;  /* 0x000000ff04047287 */ /* 0x000fc80008000000 */
[----:B------:R-:W-:Y:S01]  /*4050*/  ULEA UR4, UR4, UR7, 0x3 ;  /* 0x0000000704047291 */ /* 0x000fe2000f8e18ff */
[----:B------:R-:W-:-:S04]  /*4060*/  LOP3.LUT R2, R2, UR5, RZ, 0x3c, !PT ;  /* 0x0000000502027c12 */ /* 0x000fc8000f8e3cff */
[----:B------:R-:W-:Y:S01]  /*4070*/  SHF.L.U32 R2, R2, 0x1f, RZ ;  /* 0x0000001f02027819 */ /* 0x000fe200000006ff */
[----:B-1----:R-:W-:-:S07]  /*4080*/  IMAD.U32 R0, RZ, RZ, UR4 ;  /* 0x00000004ff007e24 */ /* 0x002fce000f8e00ff */
.L_x_79:
[----:B-1----:R1:W2:Y:S02]  /*4090*/  SYNCS.PHASECHK.TRANS64.TRYWAIT P0, [R0+URZ], R2 ;  /* 0x00000002000075a7 */ /* 0x0022a400080011ff */
[----:B--2---:R-:W-:Y:S05]  /*40a0*/  @!P0 NANOSLEEP.SYNCS 0x989680 ;  /* 0x009896800000895d */ /* 0x004fea0003900000 */
[----:B------:R-:W2:Y:S02]  /*40b0*/  @!P0 SYNCS.PHASECHK.TRANS64 P0, [R0+URZ], R2 ;  /* 0x00000002000085a7 */ /* 0x000ea400080010ff */
[----:B--2---:R-:W-:Y:S05]  /*40c0*/  @P0 EXIT ;  /* 0x000000000000094d */ /* 0x004fea0003800000 */
[----:B------:R-:W-:Y:S05]  /*40d0*/  BRA `(.L_x_79) ;  /* 0xfffffffc00ec7947 */ /* 0x000fea000383ffff */
.L_x_23:
[----:B------:R-:W-:-:S04]  /*40e0*/  UISETP.NE.AND UP0, UPT, UR55, URZ, UPT ;  /* 0x000000ff3700728c */ /* 0x000fc8000bf05270 */
[----:B------:R-:W-:-:S09]  /*40f0*/  UISETP.NE.OR UP0, UPT, UR18, 0x1, UP0 ;  /* 0x000000011200788c */ /* 0x000fd20008705670 */
[----:B------:R-:W-:Y:S05]  /*4100*/  BRA.U UP0, `(.L_x_80) ;  /* 0x0000000500487547 */ /* 0x000fea000b800000 */
[----:B------:R-:W-:Y:S01]  /*4110*/  ISETP.GE.U32.AND P2, PT, R0, 0x4, PT ;  /* 0x000000040000780c */ /* 0x000fe20003f46070 */
[----:B------:R-:W-:Y:S01]  /*4120*/  IMAD.MOV.U32 R12, RZ, RZ, 0x1 ;  /* 0x00000001ff0c7424 */ /* 0x000fe200078e00ff */
[----:B------:R-:W-:Y:S02]  /*4130*/  CS2R R10, SRZ ;  /* 0x00000000000a7805 */ /* 0x000fe4000001ff00 */
[----:B------:R-:W-:Y:S01]  /*4140*/  CS2R R8, SRZ ;  /* 0x0000000000087805 */ /* 0x000fe2000001ff00 */
[----:B------:R-:W-:Y:S01]  /*4150*/  UMOV UR6, 0x400 ;  /* 0x0000040000067882 */ /* 0x000fe20000000000 */
[----:B------:R-:W-:Y:S01]  /*4160*/  UMOV UR5, URZ ;  /* 0x000000ff00057c82 */ /* 0x000fe20008000000 */
[----:B------:R-:W-:-:S12]  /*4170*/  ULEA UR6, UR55, UR6, 0x18 ;  /* 0x0000000637067291 */ /* 0x000fd8000f8ec0ff */
.L_x_84:
[----:B------:R-:W-:Y:S02]  /*4180*/  LEA R2, R8, UR6, 0x3 ;  /* 0x0000000608027c11 */ /* 0x000fe4000f8e18ff */
[----:B------:R-:W-:-:S03]  /*4190*/  SHF.L.U32 R4, R9, 0x1f, RZ ;  /* 0x0000001f09047819 */ /* 0x000fc600000006ff */
[----:B------:R-:W-:Y:S01]  /*41a0*/  VIADD R5, R2, 0x2d0 ;  /* 0x000002d002057836 */ /* 0x000fe20000000000 */
[----:B------:R-:W1:Y:S02]  /*41b0*/  SYNCS.PHASECHK.TRANS64.TRYWAIT P0, [R2+URZ+0x2c0], R4 ;  /* 0x0002c004020075a7 */ /* 0x000e6400080011ff */
[----:B-1----:R-:W-:Y:S05]  /*41c0*/  @!P0 BRA `(.L_x_81) ;  /* 0x0000004c00f48947 */ /* 0x002fea0003800000 */
.L_x_220:
[----:B------:R-:W-:Y:S01]  /*41d0*/  ULEA UR4, UR5, UR6, 0x3 ;  /* 0x0000000605047291 */ /* 0x000fe2000f8e18ff */
[----:B-1----:R-:W-:Y:S01]  /*41e0*/  PRMT R2, RZ, 0x654, R5 ;  /* 0x00000654ff027816 */ /* 0x002fe20000000005 */
[----:B------:R-:W-:Y:S01]  /*41f0*/  @!P2 IMAD.MOV.U32 R4, RZ, RZ, 0x10 ;  /* 0x00000010ff04a424 */ /* 0x000fe200078e00ff */
[----:B------:R-:W-:Y:S01]  /*4200*/  SHF.L.U32 R5, R12, 0x1f, RZ ;  /* 0x0000001f0c057819 */ /* 0x000fe200000006ff */
[----:B------:R-:W-:Y:S01]  /*4210*/  UIADD3 UR7, UPT, UPT, UR4, 0x260, URZ ;  /* 0x0000026004077890 */ /* 0x000fe2000fffe0ff */
[----:B------:R1:W-:Y:S05]  /*4220*/  SYNCS.ARRIVE.TRANS64.RED.A1T0 RZ, [R2+URZ], RZ ;  /* 0x000000ff02ff79a7 */ /* 0x0003ea00081004ff */
[----:B------:R-:W-:Y:S01]  /*4230*/  IMAD.U32 R6, RZ, RZ, UR7 ;  /* 0x00000007ff067e24 */ /* 0x000fe2000f8e00ff */
[----:B------:R-:W2:Y:S04]  /*4240*/  SYNCS.PHASECHK.TRANS64.TRYWAIT P0, [UR4+0x270], R5 ;  /* 0x00027005ff0075a7 */ /* 0x000ea80008001104 */
[----:B------:R-:W-:Y:S01]  /*4250*/  PRMT R6, R0, 0x654, R6 ;  /* 0x0000065400067816 */ /* 0x000fe20000000006 */
[----:B-12---:R-:W-:Y:S06]  /*4260*/  @!P0 BRA `(.L_x_82) ;  /* 0x0000004c00e08947 */ /* 0x006fec0003800000 */
.L_x_222:
[----:B------:R-:W-:Y:S01]  /*4270*/  ULEA UR8, UR5, UR6, 0x4 ;  /* 0x0000000605087291 */ /* 0x000fe2000f8e20ff */
[----:B------:R-:W-:Y:S01]  /*4280*/  SEL R3, R6, R3, !P2 ;  /* 0x0000000306037207 */ /* 0x000fe20005000000 */
[----:B------:R-:W-:Y:S01]  /*4290*/  UIADD3 UR9, UPT, UPT, UR4, 0x260, URZ ;  /* 0x0000026004097890 */ /* 0x000fe2000fffe0ff */
[----:B-1----:R-:W-:Y:S01]  /*42a0*/  LEA R2, R11, UR6, 0x3 ;  /* 0x000000060b027c11 */ /* 0x002fe2000f8e18ff */
[----:B------:R-:W-:Y:S01]  /*42b0*/  UIADD3 UR8, UPT, UPT, UR8, 0x2f0, URZ ;  /* 0x000002f008087890 */ /* 0x000fe2000fffe0ff */
[----:B------:R1:W-:Y:S01]  /*42c0*/  @!P2 SYNCS.ARRIVE.TRANS64.RED RZ, [R3+URZ], R4 ;  /* 0x0000000403ffa9a7 */ /* 0x0003e200080004ff */
[----:B------:R-:W-:Y:S01]  /*42d0*/  UIADD3 UR4, UPT, UPT, UR5, 0x1, URZ ;  /* 0x0000000105047890 */ /* 0x000fe2000fffe0ff */
[----:B------:R-:W-:-:S03]  /*42e0*/  VIADD R8, R8, 0x1 ;  /* 0x0000000108087836 */ /* 0x000fc60000000000 */
[----:B------:R-:W-:Y:S02]  /*42f0*/  UISETP.NE.AND UP0, UPT, UR4, 0x2, UPT ;  /* 0x000000020400788c */ /* 0x000fe4000bf05270 */
[----:B------:R-:W-:Y:S01]  /*4300*/  ISETP.NE.AND P0, PT, R8, 0x2, PT ;  /* 0x000000020800780c */ /* 0x000fe20003f05270 */
[----:B------:R-:W-:Y:S06]  /*4310*/  UGETNEXTWORKID.BROADCAST [UR8], [UR9] ;  /* 0x00000000080073ca */ /* 0x000fec0008000100 */
[----:B------:R-:W-:Y:S02]  /*4320*/  USEL UR7, URZ, 0x1, UP0 ;  /* 0x00000001ff077887 */ /* 0x000fe40008000000 */
[----:B------:R-:W-:-:S04]  /*4330*/  USEL UR5, UR4, URZ, UP0 ;  /* 0x000000ff04057287 */ /* 0x000fc80008000000 */
[----:B------:R-:W-:Y:S02]  /*4340*/  LOP3.LUT R12, R12, UR7, RZ, 0x3c, !PT ;  /* 0x000000070c0c7c12 */ /* 0x000fe4000f8e3cff */
[----:B-1----:R-:W-:-:S04]  /*4350*/  SHF.L.U32 R4, R10, 0x1f, RZ ;  /* 0x0000001f0a047819 */ /* 0x002fc800000006ff */
[----:B------:R-:W1:Y:S02]  /*4360*/  SYNCS.PHASECHK.TRANS64.TRYWAIT P1, [R2+URZ+0x260], R4 ;  /* 0x00026004020075a7 */ /* 0x000e6400080211ff */
[----:B-1----:R-:W-:Y:S05]  /*4370*/  @!P1 BRA `(.L_x_83) ;  /* 0x0000004c00b49947 */ /* 0x002fea0003800000 */
.L_x_223:
[C---:B-1----:R-:W-:Y:S01]  /*4380*/  LEA R4, R11.reuse, UR6, 0x4 ;  /* 0x000000060b047c11 */ /* 0x042fe2000f8e20ff */
[----:B------:R-:W-:Y:S01]  /*4390*/  VIADD R2, R2, 0x270 ;  /* 0x0000027002027836 */ /* 0x000fe20000000000 */
[----:B------:R-:W-:Y:S01]  /*43a0*/  SEL R8, R8, RZ, P0 ;  /* 0x000000ff08087207 */ /* 0x000fe20000000000 */
[----:B------:R-:W-:-:S03]  /*43b0*/  VIADD R11, R11, 0x1 ;  /* 0x000000010b0b7836 */ /* 0x000fc60000000000 */
[----:B------:R-:W1:Y:S01]  /*43c0*/  LDS.128 R4, [R4+0x2f0] ;  /* 0x0002f00004047984 */ /* 0x000e620000000c00 */
[----:B------:R-:W-:Y:S02]  /*43d0*/  PRMT R2, RZ, 0x654, R2 ;  /* 0x00000654ff027816 */ /* 0x000fe40000000002 */
[C---:B------:R-:W-:Y:S01]  /*43e0*/  ISETP.NE.AND P1, PT, R11.reuse, 0x2, PT ;  /* 0x000000020b00780c */ /* 0x040fe20003f25270 */
[----:B------:R-:W-:Y:S01]  /*43f0*/  @!PT LDS RZ, [RZ] ;  /* 0x00000000fffff984 */ /* 0x000fe20000000800 */
[----:B------:R-:W-:Y:S01]  /*4400*/  @!PT LDS RZ, [RZ] ;  /* 0x00000000fffff984 */ /* 0x000fe20000000800 */
[----:B------:R-:W-:Y:S01]  /*4410*/  @!PT LDS RZ, [RZ] ;  /* 0x00000000fffff984 */ /* 0x000fe20000000800 */
[----:B------:R-:W-:Y:S01]  /*4420*/  @!PT LDS RZ, [RZ] ;  /* 0x00000000fffff984 */ /* 0x000fe20000000800 */
[----:B------:R2:W-:Y:S06]  /*4430*/  MEMBAR.ALL.CTA ;  /* 0x0000000000007992 */ /* 0x0005ec0000008000 */
[----:B--2---:R-:W2:Y:S01]  /*4440*/  FENCE.VIEW.ASYNC.S ;  /* 0x00000000000073c6 */ /* 0x004ea20000000000 */
[----:B------:R-:W-:Y:S01]  /*4450*/  SEL R11, R11, RZ, P1 ;  /* 0x000000ff0b0b7207 */ /* 0x000fe20000800000 */
[----:B--2---:R2:W-:Y:S01]  /*4460*/  SYNCS.ARRIVE.TRANS64.RED.A1T0 RZ, [R2+URZ], RZ ;  /* 0x000000ff02ff79a7 */ /* 0x0045e200081004ff */
[----:B-1----:R-:W-:-:S02]  /*4470*/  LOP3.LUT P3, RZ, R6, 0x1, RZ, 0xc0, !PT ;  /* 0x0000000106ff7812 */ /* 0x002fc4000786c0ff */
[----:B------:R-:W-:-:S04]  /*4480*/  SEL R4, RZ, 0x1, P1 ;  /* 0x00000001ff047807 */ /* 0x000fc80000800000 */
[----:B------:R-:W-:Y:S02]  /*4490*/  LOP3.LUT R10, R10, R4, RZ, 0x3c, !PT ;  /* 0x000000040a0a7212 */ /* 0x000fe400078e3cff */
[----:B--2---:R-:W-:-:S04]  /*44a0*/  SEL R2, RZ, 0x1, P0 ;  /* 0x00000001ff027807 */ /* 0x004fc80000000000 */
[----:B------:R-:W-:Y:S01]  /*44b0*/  LOP3.LUT R9, R9, R2, RZ, 0x3c, !PT ;  /* 0x0000000209097212 */ /* 0x000fe200078e3cff */
[----:B------:R-:W-:Y:S06]  /*44c0*/  @P3 BRA `(.L_x_84) ;  /* 0xfffffffc002c3947 */ /* 0x000fec000383ffff */
[----:B------:R-:W-:Y:S01]  /*44d0*/  ULEA UR4, UR5, UR6, 0x3 ;  /* 0x0000000605047291 */ /* 0x000fe2000f8e18ff */
[----:B------:R-:W-:-:S08]  /*44e0*/  SHF.L.U32 R2, R12, 0x1f, RZ ;  /* 0x0000001f0c027819 */ /* 0x000fd000000006ff */
[----:B------:R-:W1:Y:S02]  /*44f0*/  SYNCS.PHASECHK.TRANS64 P0, [UR4+0x270], R2 ;  /* 0x00027002ff0075a7 */ /* 0x000e640008001004 */
[----:B-1----:R-:W-:Y:S05]  /*4500*/  @P0 BRA `(.L_x_85) ;  /* 0x0000000000080947 */ /* 0x002fea0003800000 */
[----:B------:R-:W1:Y:S02]  /*4510*/  SYNCS.PHASECHK.TRANS64.TRYWAIT P0, [UR4+0x270], R2 ;  /* 0x00027002ff0075a7 */ /* 0x000e640008001104 */
[----:B-1----:R-:W-:Y:S05]  /*4520*/  @!P0 BRA `(.L_x_86) ;  /* 0x0000004c005c8947 */ /* 0x002fea0003800000 */
.L_x_85:
[----:B------:R-:W-:-:S04]  /*4530*/  UIADD3 UR7, UPT, UPT, UR5, 0x1, URZ ;  /* 0x0000000105077890 */ /* 0x000fc8000fffe0ff */
[----:B------:R-:W-:-:S04]  /*4540*/  UISETP.NE.AND UP0, UPT, UR7, 0x2, UPT ;  /* 0x000000020700788c */ /* 0x000fc8000bf05270 */
[----:B------:R-:W-:Y:S02]  /*4550*/  USEL UR8, URZ, 0x1, UP0 ;  /* 0x00000001ff087887 */ /* 0x000fe40008000000 */
[----:B------:R-:W-:-:S04]  /*4560*/  USEL UR7, UR7, URZ, UP0 ;  /* 0x000000ff07077287 */ /* 0x000fc80008000000 */
[----:B------:R-:W-:Y:S01]  /*4570*/  ULEA UR7, UR7, UR6, 0x3 ;  /* 0x0000000607077291 */ /* 0x000fe2000f8e18ff */
[----:B-1----:R-:W-:-:S04]  /*4580*/  LOP3.LUT R2, R12, UR8, RZ, 0x3c, !PT ;  /* 0x000000080c027c12 */ /* 0x002fc8000f8e3cff */
[----:B------:R-:W-:-:S04]  /*4590*/  SHF.L.U32 R0, R2, 0x1f, RZ ;  /* 0x0000001f02007819 */ /* 0x000fc800000006ff */
[----:B------:R-:W1:Y:S02]  /*45a0*/  SYNCS.PHASECHK.TRANS64 P0, [UR7+0x270], R0 ;  /* 0x00027000ff0075a7 */ /* 0x000e640008001007 */
[----:B-1----:R-:W-:Y:S05]  /*45b0*/  @P0 EXIT ;  /* 0x000000000000094d */ /* 0x002fea0003800000 */
[----:B------:R-:W-:Y:S02]  /*45c0*/  SHF.L.U32 R2, R2, 0x1f, RZ ;  /* 0x0000001f02027819 */ /* 0x000fe400000006ff */
[----:B------:R-:W-:-:S07]  /*45d0*/  MOV R0, UR7 ;  /* 0x0000000700007c02 */ /* 0x000fce0008000f00 */
.L_x_87:
[----:B-1----:R1:W2:Y:S02]  /*45e0*/  SYNCS.PHASECHK.TRANS64.TRYWAIT P0, [R0+URZ+0x270], R2 ;  /* 0x00027002000075a7 */ /* 0x0022a400080011ff */
[----:B--2---:R-:W-:Y:S05]  /*45f0*/  @!P0 NANOSLEEP.SYNCS 0x989680 ;  /* 0x009896800000895d */ /* 0x004fea0003900000 */
[----:B------:R-:W2:Y:S02]  /*4600*/  @!P0 SYNCS.PHASECHK.TRANS64 P0, [R0+URZ+0x270], R2 ;  /* 0x00027002000085a7 */ /* 0x000ea400080010ff */
[----:B--2---:R-:W-:Y:S05]  /*4610*/  @P0 EXIT ;  /* 0x000000000000094d */ /* 0x004fea0003800000 */
[----:B------:R-:W-:Y:S05]  /*4620*/  BRA `(.L_x_87) ;  /* 0xfffffffc00ec7947 */ /* 0x000fea000383ffff */
.L_x_80:
[----:B------:R-:W-:Y:S05]  /*4630*/  BRA.U UP4, `(.L_x_88) ;  /* 0x0000001104a07547 */ /* 0x000fea000b800000 */
[----:B------:R-:W-:Y:S01]  /*4640*/  UMOV UR4, 0x40 ;  /* 0x0000004000047882 */ /* 0x000fe20000000000 */
[----:B------:R-:W-:Y:S01]  /*4650*/  NOP ;  /* 0x0000000000007918 */ /* 0x000fe20000000000 */
[----:B------:R-:W-:Y:S01]  /*4660*/  ULEA UR5, UR55, UR4, 0x18 ;  /* 0x0000000437057291 */ /* 0x000fe2000f8ec0ff */
[----:B------:R-:W-:Y:S02]  /*4670*/  UMOV UR6, 0x400 ;  /* 0x0000040000067882 */ /* 0x000fe40000000000 */
[----:B------:R-:W-:-:S06]  /*4680*/  ULEA UR6, UR55, UR6, 0x18 ;  /* 0x0000000637067291 */ /* 0x000fcc000f8ec0ff */
[----:B------:R-:W1:Y:S02]  /*4690*/  LDS.U8 R0, [UR5+0x1c] ;  /* 0x00001c05ff007984 */ /* 0x000e640008000000 */
[----:B-1----:R-:W-:-:S13]  /*46a0*/  ISETP.NE.AND P0, PT, R0, RZ, PT ;  /* 0x000000ff0000720c */ /* 0x002fda0003f05270 */
[----:B------:R-:W-:Y:S05]  /*46b0*/  @P0 BRA `(.L_x_89) ;  /* 0x0000000400080947 */ /* 0x000fea0003800000 */
[----:B------:R-:W-:Y:S02]  /*46c0*/  UISETP.NE.U32.AND UP1, UPT, UR33, 0x1, UPT ;  /* 0x000000012100788c */ /* 0x000fe4000bf25070 */
[----:B------:R-:W-:-:S07]  /*46d0*/  UIADD3 UR7, UPT, UPT, UR5, 0x8, URZ ;  /* 0x0000000805077890 */ /* 0x000fce000fffe0ff */
[----:B------:R-:W-:Y:S05]  /*46e0*/  BRA.U !UP1, `(.L_x_90) ;  /* 0x00000001099c7547 */ /* 0x000fea000b800000 */
[----:B------:R-:W-:Y:S01]  /*46f0*/  ELECT P0, URZ, PT ;  /* 0x0000000000ff782f */ /* 0x000fe20003800000 */
[----:B------:R-:W-:-:S12]  /*4700*/  BSSY B0, `(.L_x_90) ;  /* 0x0000025000007945 */ /* 0x000fd80003800000 */
[----:B------:R-:W-:Y:S05]  /*4710*/  @!P0 BRA `(.L_x_91) ;  /* 0x00000000008c8947 */ /* 0x000fea0003800000 */
[----:B------:R-:W-:-:S05]  /*4720*/  UMOV UR4, 0x10 ;  /* 0x0000001000047882 */ /* 0x000fca0000000000 */
[----:B------:R-:W-:Y:S04]  /*4730*/  DEPBAR.LE SB1, 0x36 ;  /* 0x00009d800000791a */ /* 0x000fe80000000000 */
[----:B------:R-:W1:Y:S02]  /*4740*/  UTCATOMSWS.2CTA.FIND_AND_SET.ALIGN UP0, UR4, UR4 ;  /* 0x00000004000475e3 */ /* 0x000e640008200800 */
[----:B-1----:R-:W-:Y:S01]  /*4750*/  MOV R10, UR4 ;  /* 0x00000004000a7c02 */ /* 0x002fe20008000f00 */
[----:B------:R-:W-:Y:S06]  /*4760*/  BRA.U UP0, `(.L_x_92) ;  /* 0x0000000100187547 */ /* 0x000fec000b800000 */
.L_x_93:
[----:B------:R-:W-:Y:S05]  /*4770*/  NANOSLEEP 0x64 ;  /* 0x000000640000795d */ /* 0x000fea0003800000 */
[----:B------:R-:W-:-:S05]  /*4780*/  UMOV UR4, 0x10 ;  /* 0x0000001000047882 */ /* 0x000fca0000000000 */
[----:B------:R-:W-:Y:S04]  /*4790*/  DEPBAR.LE SB1, 0x36 ;  /* 0x00009d800000791a */ /* 0x000fe80000000000 */
[----:B------:R-:W1:Y:S02]  /*47a0*/  UTCATOMSWS.2CTA.FIND_AND_SET.ALIGN UP0, UR4, UR4 ;  /* 0x00000004000475e3 */ /* 0x000e640008200800 */
[----:B-1----:R-:W-:Y:S01]  /*47b0*/  MOV R10, UR4 ;  /* 0x00000004000a7c02 */ /* 0x002fe20008000f00 */
[----:B------:R-:W-:Y:S05]  /*47c0*/  BRA.U !UP0, `(.L_x_93) ;  /* 0xfffffffd08e87547 */ /* 0x000fea000b83ffff */
.L_x_92:
[----:B------:R-:W1:Y:S01]  /*47d0*/  LDS R6, [UR5+0x10] ;  /* 0x00001005ff067984 */ /* 0x000e620008000800 */
[----:B------:R-:W-:Y:S01]  /*47e0*/  IMAD.U32 R0, RZ, RZ, UR6 ;  /* 0x00000006ff007e24 */ /* 0x000fe2000f8e00ff */
[----:B------:R-:W-:-:S03]  /*47f0*/  MOV R4, UR35 ;  /* 0x0000002300047c02 */ /* 0x000fc60008000f00 */
[----:B------:R-:W-:Y:S01]  /*4800*/  VIADD R0, R0, 0x310 ;  /* 0x0000031000007836 */ /* 0x000fe20000000000 */
[----:B-1----:R-:W-:-:S04]  /*4810*/  SHF.L.U32 R6, R6, 0x1f, RZ ;  /* 0x0000001f06067819 */ /* 0x002fc800000006ff */
[----:B------:R-:W1:Y:S02]  /*4820*/  SYNCS.PHASECHK.TRANS64.TRYWAIT P0, [UR5+0x8], R6 ;  /* 0x00000806ff0075a7 */ /* 0x000e640008001105 */
[----:B-1----:R-:W-:Y:S05]  /*4830*/  @P0 BRA `(.L_x_94) ;  /* 0x0000000000080947 */ /* 0x002fea0003800000 */
[----:B------:R-:W1:Y:S02]  /*4840*/  SYNCS.PHASECHK.TRANS64.TRYWAIT P0, [UR5+0x8], R6 ;  /* 0x00000806ff0075a7 */ /* 0x000e640008001105 */
[----:B-1----:R-:W-:Y:S05]  /*4850*/  @!P0 BRA `(.L_x_95) ;  /* 0x0000004800a88947 */ /* 0x002fea0003800000 */
.L_x_94:
[----:B------:R-:W-:Y:S01]  /*4860*/  PRMT R4, R4, 0x654, R0 ;  /* 0x0000065404047816 */ /* 0x000fe20000000000 */
[----:B------:R-:W-:Y:S01]  /*4870*/  HFMA2 R0, -RZ, RZ, 0, 5.9604644775390625e-08 ;  /* 0x00000001ff007431 */ /* 0x000fe200000001ff */
[----:B------:R-:W-:Y:S01]  /*4880*/  UPRMT UR4, UR35, 0x654, UR7 ;  /* 0x0000065423047896 */ /* 0x000fe20008000007 */
[----:B------:R-:W-:Y:S02]  /*4890*/  IMAD.MOV.U32 R8, RZ, RZ, 0xffff ;  /* 0x0000ffffff087424 */ /* 0x000fe400078e00ff */
[----:B-1----:R-:W-:Y:S02]  /*48a0*/  IMAD.MOV.U32 R6, RZ, RZ, 0x4 ;  /* 0x00000004ff067424 */ /* 0x002fe400078e00ff */
[----:B------:R-:W-:Y:S01]  /*48b0*/  IMAD.SHL.U32 R9, R10, 0x20, RZ ;  /* 0x000000200a097824 */ /* 0x000fe200078e00ff */
[----:B------:R-:W-:Y:S02]  /*48c0*/  MOV R5, UR4 ;  /* 0x0000000400057c02 */ /* 0x000fe40008000f00 */
[-C--:B------:R-:W-:Y:S01]  /*48d0*/  SHF.L.U32 R8, R8, R10.reuse, RZ ;  /* 0x0000000a08087219 */ /* 0x080fe200000006ff */
[----:B------:R1:W-:Y:S01]  /*48e0*/  SYNCS.ARRIVE.TRANS64.RED RZ, [UR4], R6 ;  /* 0x00000006ffff79a7 */ /* 0x0003e20008000404 */
[----:B------:R-:W-:Y:S01]  /*48f0*/  SHF.L.U32 R7, R0, R10, RZ ;  /* 0x0000000a00077219 */ /* 0x000fe200000006ff */
[----:B------:R1:W-:Y:S04]  /*4900*/  STS [UR6+0x310], R9 ;  /* 0x00031009ff007988 */ /* 0x0003e80008000806 */
[----:B------:R1:W-:Y:S04]  /*4910*/  STAS [R4.64], R10 ;  /* 0x0000000a04007dbd */ /* 0x0003e8000c0008ff */
[----:B------:R1:W-:Y:S04]  /*4920*/  ATOMS.OR RZ, [UR5+0x14], R8 ;  /* 0x00001408ffff798c */ /* 0x0003e8000b000005 */
[----:B------:R1:W-:Y:S04]  /*4930*/  ATOMS.OR RZ, [UR5+0x18], R7 ;  /* 0x00001807ffff798c */ /* 0x0003e8000b000005 */
[----:B------:R1:W-:Y:S02]  /*4940*/  ATOMS.XOR RZ, [UR5+0x10], R0 ;  /* 0x00001000ffff798c */ /* 0x0003e4000b800005 */
.L_x_91:
[----:B------:R-:W-:Y:S05]  /*4950*/  BSYNC B0 ;  /* 0x0000000000007941 */ /* 0x000fea0003800000 */
.L_x_90:
[----:B------:R-:W-:Y:S05]  /*4960*/  BRA.U UP1, `(.L_x_96) ;  /* 0x00000001016c7547 */ /* 0x000fea000b800000 */
[----:B------:R-:W-:-:S03]  /*4970*/  UMOV UR4, 0xffffffff ;  /* 0xffffffff00047882 */ /* 0x000fc60000000000 */
[----:B------:R-:W-:Y:S05]  /*4980*/  BRA.DIV UR4, `(.L_x_97) ;  /* 0x0000004a04747947 */ /* 0x000fea000b800000 */
[----:B------:R-:W-:-:S13]  /*4990*/  ELECT P0, URZ, PT ;  /* 0x0000000000ff782f */ /* 0x000fda0003800000 */
.L_x_227:
[----:B------:R-:W-:Y:S05]  /*49a0*/  @!P0 BRA `(.L_x_96) ;  /* 0x00000000005c8947 */ /* 0x000fea0003800000 */
[----:B-1----:R-:W1:Y:S02]  /*49b0*/  LDS R4, [UR5+0x10] ;  /* 0x00001005ff047984 */ /* 0x002e640008000800 */
[----:B-1----:R-:W-:-:S04]  /*49c0*/  SHF.L.U32 R4, R4, 0x1f, RZ ;  /* 0x0000001f04047819 */ /* 0x002fc800000006ff */
[----:B------:R-:W1:Y:S02]  /*49d0*/  SYNCS.PHASECHK.TRANS64.TRYWAIT P0, [UR5+0x8], R4 ;  /* 0x00000804ff0075a7 */ /* 0x000e640008001105 */
[----:B-1----:R-:W-:Y:S05]  /*49e0*/  @P0 BRA `(.L_x_98) ;  /* 0x0000000000080947 */ /* 0x002fea0003800000 */
[----:B------:R-:W1:Y:S02]  /*49f0*/  SYNCS.PHASECHK.TRANS64.TRYWAIT P0, [UR5+0x8], R4 ;  /* 0x00000804ff0075a7 */ /* 0x000e640008001105 */
[----:B-1----:R-:W-:Y:S05]  /*4a00*/  @!P0 BRA `(.L_x_99) ;  /* 0x0000004800788947 */ /* 0x002fea0003800000 */
.L_x_98:
[----:B------:R-:W2:Y:S01]  /*4a10*/  LDS R6, [UR6+0x310] ;  /* 0x00031006ff067984 */ /* 0x000ea20008000800 */
[----:B-1----:R-:W-:Y:S02]  /*4a20*/  HFMA2 R0, -RZ, RZ, 0, 5.9604644775390625e-08 ;  /* 0x00000001ff007431 */ /* 0x002fe400000001ff */
[----:B------:R-:W-:Y:S01]  /*4a30*/  IMAD.MOV.U32 R4, RZ, RZ, 0xffff ;  /* 0x0000ffffff047424 */ /* 0x000fe200078e00ff */
[----:B------:R-:W-:Y:S01]  /*4a40*/  UPRMT UR4, UR35, 0x654, UR7 ;  /* 0x0000065423047896 */ /* 0x000fe20008000007 */
[----:B--2---:R-:W-:-:S03]  /*4a50*/  IMAD.SHL.U32 R5, R6, 0x20, RZ ;  /* 0x0000002006057824 */ /* 0x004fc600078e00ff */
[-C--:B------:R-:W-:Y:S02]  /*4a60*/  SHF.L.U32 R4, R4, R6.reuse, RZ ;  /* 0x0000000604047219 */ /* 0x080fe400000006ff */
[----:B------:R-:W-:Y:S01]  /*4a70*/  SHF.L.U32 R6, R0, R6, RZ ;  /* 0x0000000600067219 */ /* 0x000fe200000006ff */
[----:B------:R2:W-:Y:S04]  /*4a80*/  STS [UR6+0x310], R5 ;  /* 0x00031005ff007988 */ /* 0x0005e80008000806 */
[----:B------:R2:W-:Y:S04]  /*4a90*/  ATOMS.OR RZ, [UR5+0x14], R4 ;  /* 0x00001404ffff798c */ /* 0x0005e8000b000005 */
[----:B------:R2:W-:Y:S01]  /*4aa0*/  ATOMS.OR RZ, [UR5+0x18], R6 ;  /* 0x00001806ffff798c */ /* 0x0005e2000b000005 */
[----:B------:R-:W-:Y:S03]  /*4ab0*/  SYNCS.ARRIVE.TRANS64.RED.A1T0 RZ, [UR4], RZ ;  /* 0x000000ffffff79a7 */ /* 0x000fe60008100404 */
[----:B------:R2:W-:Y:S01]  /*4ac0*/  ATOMS.XOR RZ, [UR5+0x10], R0 ;  /* 0x00001000ffff798c */ /* 0x0005e2000b800005 */
[----:B------:R-:W-:Y:S05]  /*4ad0*/  BRA `(.L_x_96) ;  /* 0x0000000000107947 */ /* 0x000fea0003800000 */
.L_x_89:
[----:B------:R-:W-:Y:S02]  /*4ae0*/  MOV R0, 0xffffffff ;  /* 0xffffffff00007802 */ /* 0x000fe40000000f00 */
[----:B------:R-:W-:-:S03]  /*4af0*/  MOV R4, 0x4b20 ;  /* 0x00004b2000047802 */ /* 0x000fc60000000f00 */
[----:B------:R1:W-:Y:S04]  /*4b00*/  STS [UR6+0x310], R0 ;  /* 0x00031000ff007988 */ /* 0x0003e80008000806 */
[----:B-1---5:R-:W-:Y:S05]  /*4b10*/  CALL.REL.NOINC `($__internal_1_$__cuda_sm10x_tcgen05_guardrail_trap_phase_invalid_during_alloc) ;  /* 0x0000004c00807944 */ /* 0x022fea0003c00000 */
.L_x_96:
[----:B------:R-:W-:Y:S05]  /*4b20*/  WARPSYNC.ALL ;  /* 0x0000000000007948 */ /* 0x000fea0003800000 */
[----:B------:R-:W3:Y:S01]  /*4b30*/  S2UR UR4, SR_CgaCtaId ;  /* 0x00000000000479c3 */ /* 0x000ee20000008800 */
[----:B------:R-:W-:Y:S01]  /*4b40*/  UMOV UR17, 0x400 ;  /* 0x0000040000117882 */ /* 0x000fe20000000000 */
[----:B------:R-:W-:-:S06]  /*4b50*/  NOP ;  /* 0x0000000000007918 */ /* 0x000fcc0000000000 */
[----:B------:R-:W-:Y:S06]  /*4b60*/  BAR.ARV 0x6, 0xa0 ;  /* 0x0182800000007b1d */ /* 0x000fec0000002000 */
[----:B------:R-:W4:Y:S01]  /*4b70*/  LDCU UR6, c[0x0][0x38c] ;  /* 0x00007180ff0677ac */ /* 0x000f220008000800 */
[----:B------:R-:W-:Y:S01]  /*4b80*/  LOP3.LUT R3, R3, 0xffff, RZ, 0xc0, !PT ;  /* 0x0000ffff03037812 */ /* 0x000fe200078ec0ff */
[----:B-1----:R-:W-:Y:S01]  /*4b90*/  IMAD.MOV.U32 R9, RZ, RZ, 0x1 ;  /* 0x00000001ff097424 */ /* 0x002fe200078e00ff */
[----:B------:R-:W-:Y:S01]  /*4ba0*/  LOP3.LUT R2, R2, 0xffff, RZ, 0xc0, !PT ;  /* 0x0000ffff02027812 */ /* 0x000fe200078ec0ff */
[----:B------:R-:W-:Y:S01]  /*4bb0*/  IMAD.MOV.U32 R8, RZ, RZ, RZ ;  /* 0x000000ffff087224 */ /* 0x000fe200078e00ff */
[----:B------:R-:W-:Y:S01]  /*4bc0*/  R2UR UR20, R3 ;  /* 0x00000000031472ca */ /* 0x000fe200000e0000 */
[----:B------:R-:W-:Y:S01]  /*4bd0*/  UMOV UR24, URZ ;  /* 0x000000ff00187c82 */ /* 0x000fe20008000000 */
[----:B------:R-:W-:-:S02]  /*4be0*/  R2UR UR30, R2 ;  /* 0x00000000021e72ca */ /* 0x000fc400000e0000 */
[----:B------:R-:W-:Y:S01]  /*4bf0*/  CS2R R2, SRZ ;  /* 0x0000000000027805 */ /* 0x000fe2000001ff00 */
[----:B------:R-:W-:Y:S01]  /*4c00*/  UMOV UR15, URZ ;  /* 0x000000ff000f7c82 */ /* 0x000fe20008000000 */
[----:B---3--:R-:W-:Y:S01]  /*4c10*/  ULEA UR17, UR4, UR17, 0x18 ;  /* 0x0000001104117291 */ /* 0x008fe2000f8ec0ff */
[----:B------:R-:W-:Y:S01]  /*4c20*/  UMOV UR14, URZ ;  /* 0x000000ff000e7c82 */ /* 0x000fe20008000000 */
[----:B------:R-:W-:Y:S02]  /*4c30*/  UISETP.NE.AND UP3, UPT, UR33, URZ, UPT ;  /* 0x000000ff2100728c */ /* 0x000fe4000bf65270 */
[----:B------:R-:W-:Y:S02]  /*4c40*/  UIADD3 UR5, UPT, UPT, UR17, 0x2600, URZ ;  /* 0x0000260011057890 */ /* 0x000fe4000fffe0ff */
[----:B------:R-:W-:-:S03]  /*4c50*/  UIADD3 UR4, UPT, UPT, UR17, 0x26600, URZ ;  /* 0x0002660011047890 */ /* 0x000fc6000fffe0ff */
[----:B--2---:R-:W1:Y:S01]  /*4c60*/  LDS R0, [UR17+0x310] ;  /* 0x00031011ff007984 */ /* 0x004e620008000800 */
[----:B----4-:R-:W-:Y:S02]  /*4c70*/  UIADD3 UR6, UPT, UPT, UR6, 0x3f, URZ ;  /* 0x0000003f06067890 */ /* 0x010fe4000fffe0ff */
[----:B------:R-:W-:Y:S02]  /*4c80*/  USHF.R.U32.HI UR5, URZ, 0x4, UR5 ;  /* 0x00000004ff057899 */ /* 0x000fe40008011605 */
[----:B------:R-:W-:Y:S02]  /*4c90*/  USHF.R.S32.HI UR25, URZ, 0x1f, UR6 ;  /* 0x0000001fff197899 */ /* 0x000fe40008011406 */
[----:B------:R-:W-:Y:S02]  /*4ca0*/  USHF.R.U32.HI UR4, URZ, 0x4, UR4 ;  /* 0x00000004ff047899 */ /* 0x000fe40008011604 */
[----:B------:R-:W-:Y:S02]  /*4cb0*/  ULEA.HI UR25, UR25, UR6, URZ, 0x6 ;  /* 0x0000000619197291 */ /* 0x000fe4000f8f30ff */
[----:B------:R-:W-:-:S02]  /*4cc0*/  ULOP3.LUT UR5, UR5, 0x3fff, URZ, 0xc0, !UPT ;  /* 0x00003fff05057892 */ /* 0x000fc4000f8ec0ff */
[----:B------:R-:W-:Y:S02]  /*4cd0*/  USHF.R.S32.HI UR25, URZ, 0x6, UR25 ;  /* 0x00000006ff197899 */ /* 0x000fe40008011419 */
[----:B------:R-:W-:Y:S02]  /*4ce0*/  ULOP3.LUT UR22, UR4, 0x3fff, URZ, 0xc0, !UPT ;  /* 0x00003fff04167892 */ /* 0x000fe4000f8ec0ff */
[----:B------:R-:W-:Y:S02]  /*4cf0*/  UISETP.LT.AND UP0, UPT, UR25, 0x1, UPT ;  /* 0x000000011900788c */ /* 0x000fe4000bf01270 */
[----:B------:R-:W-:Y:S02]  /*4d00*/  ULOP3.LUT UR21, UR5, 0x10000, URZ, 0xfc, !UPT ;  /* 0x0001000005157892 */ /* 0x000fe4000f8efcff */
[----:B------:R-:W-:Y:S02]  /*4d10*/  ULOP3.LUT UR22, UR22, 0x10000, URZ, 0xfc, !UPT ;  /* 0x0001000016167892 */ /* 0x000fe4000f8efcff */
[----:B------:R-:W-:Y:S01]  /*4d20*/  USEL UR31, UR25, 0x1, !UP0 ;  /* 0x00000001191f7887 */ /* 0x000fe2000c000000 */
[----:B------:R-:W-:Y:S01]  /*4d30*/  UMOV UR28, 0x0 ;  /* 0x00000000001c7882 */ /* 0x000fe20000000000 */
[----:B------:R-:W-:Y:S01]  /*4d40*/  UMOV UR29, 0x81004a0 ;  /* 0x081004a0001d7882 */ /* 0x000fe20000000000 */
[----:B------:R-:W-:Y:S01]  /*4d50*/  UMOV UR26, 0x0 ;  /* 0x00000000001a7882 */ /* 0x000fe20000000000 */
[----:B------:R-:W-:Y:S01]  /*4d60*/  UMOV UR27, 0x81004a0 ;  /* 0x081004a0001b7882 */ /* 0x000fe20000000000 */
[----:B-1----:R-:W-:-:S15]  /*4d70*/  R2UR UR32, R0 ;  /* 0x00000000002072ca */ /* 0x002fde00000e0000 */
.L_x_107:
[C---:B------:R-:W-:Y:S02]  /*4d80*/  LEA R0, R8.reuse, UR17, 0x3 ;  /* 0x0000001108007c11 */ /* 0x040fe4000f8e18ff */
[----:B------:R-:W-:Y:S02]  /*4d90*/  SHF.L.U32 R4, R3, 0x1f, RZ ;  /* 0x0000001f03047819 */ /* 0x000fe400000006ff */
[----:B------:R-:W-:Y:S02]  /*4da0*/  LEA R5, R8, UR17, 0x4 ;  /* 0x0000001108057c11 */ /* 0x000fe4000f8e20ff */
[----:B------:R-:W1:Y:S02]  /*4db0*/  SYNCS.PHASECHK.TRANS64.TRYWAIT P0, [R0+URZ+0x260], R4 ;  /* 0x00026004000075a7 */ /* 0x000e6400080011ff */
[----:B-1-3--:R-:W-:Y:S05]  /*4dc0*/  @!P0 BRA `(.L_x_100) ;  /* 0x0000004400a08947 */ /* 0x00afea0003800000 */
.L_x_228:
[----:B-1----:R-:W1:Y:S01]  /*4dd0*/  LDS.128 R4, [R5+0x2f0] ;  /* 0x0002f00005047984 */ /* 0x002e620000000c00 */
[----:B------:R-:W-:Y:S02]  /*4de0*/  VIADD R0, R0, 0x270 ;  /* 0x0000027000007836 */ /* 0x000fe40000000000 */
[----:B------:R-:W-:Y:S01]  /*4df0*/  VIADD R8, R8, 0x1 ;  /* 0x0000000108087836 */ /* 0x000fe20000000000 */
[----:B------:R-:W-:Y:S01]  /*4e00*/  @!PT LDS RZ, [RZ] ;  /* 0x00000000fffff984 */ /* 0x000fe20000000800 */
[----:B------:R-:W-:Y:S01]  /*4e10*/  @!PT LDS RZ, [RZ] ;  /* 0x00000000fffff984 */ /* 0x000fe20000000800 */
[----:B------:R-:W-:Y:S01]  /*4e20*/  @!PT LDS RZ, [RZ] ;  /* 0x00000000fffff984 */ /* 0x000fe20000000800 */
[----:B------:R-:W-:Y:S01]  /*4e30*/  @!PT LDS RZ, [RZ] ;  /* 0x00000000fffff984 */ /* 0x000fe20000000800 */
[----:B------:R2:W-:Y:S06]  /*4e40*/  MEMBAR.ALL.CTA ;  /* 0x0000000000007992 */ /* 0x0005ec0000008000 */
[----:B--2---:R-:W2:Y:S01]  /*4e50*/  FENCE.VIEW.ASYNC.S ;  /* 0x00000000000073c6 */ /* 0x004ea20000000000 */
[----:B------:R-:W-:-:S04]  /*4e60*/  PRMT R0, RZ, 0x654, R0 ;  /* 0x00000654ff007816 */ /* 0x000fc80000000000 */
[----:B--2---:R2:W-:Y:S01]  /*4e70*/  SYNCS.ARRIVE.TRANS64.RED.A1T0 RZ, [R0+URZ], RZ ;  /* 0x000000ff00ff79a7 */ /* 0x0045e200081004ff */
[----:B-1----:R-:W-:Y:S01]  /*4e80*/  LOP3.LUT P1, RZ, R6, 0x1, RZ, 0xc0, !PT ;  /* 0x0000000106ff7812 */ /* 0x002fe2000782c0ff */
[----:B--2---:R-:W-:-:S12]  /*4e90*/  BRA.U UP3, `(.L_x_101) ;  /* 0x0000000103e07547 */ /* 0x004fd8000b800000 */
[----:B------:R-:W1:Y:S01]  /*4ea0*/  LDCU UR4, c[0x0][0x38c] ;  /* 0x00007180ff0477ac */ /* 0x000e620008000800 */
[----:B------:R-:W-:Y:S02]  /*4eb0*/  PLOP3.LUT P2, PT, PT, PT, PT, 0x80, 0x8 ;  /* 0x000000000008781c */ /* 0x000fe40003f4f070 */
[----:B------:R-:W-:Y:S01]  /*4ec0*/  SHF.L.U32 R4, R9, 0x1f, RZ ;  /* 0x0000001f09047819 */ /* 0x000fe200000006ff */
[----:B------:R-:W-:Y:S02]  /*4ed0*/  ULEA UR23, UR24, UR17, 0x3 ;  /* 0x0000001118177291 */ /* 0x000fe4000f8e18ff */
[----:B------:R-:W-:Y:S02]  /*4ee0*/  ULEA UR18, UR24, UR32, 0x5 ;  /* 0x0000002018127291 */ /* 0x000fe4000f8e28ff */
[----:B-1----:R-:W-:-:S06]  /*4ef0*/  UISETP.GE.AND UP0, UPT, UR4, 0x1, UPT ;  /* 0x000000010400788c */ /* 0x002fcc000bf06270 */
[----:B------:R-:W-:-:S05]  /*4f00*/  PLOP3.LUT P0, PT, PT, PT, UP0, 0x80, 0x8 ;  /* 0x000000000008781c */ /* 0x000fca0003f0f008 */
[----:B------:R-:W-:-:S08]  /*4f10*/  @UP0 ULEA UR4, UR15, UR17, 0x3 ;  /* 0x000000110f040291 */ /* 0x000fd0000f8e18ff */
[----:B------:R-:W-:-:S04]  /*4f20*/  @P0 SHF.L.U32 R0, R2, 0x1f, RZ ;  /* 0x0000001f02000819 */ /* 0x000fc800000006ff */
[----:B------:R1:W2:Y:S01]  /*4f30*/  @P0 SYNCS.PHASECHK.TRANS64.TRYWAIT P2, [UR4], R0 ;  /* 0x00000000ff0005a7 */ /* 0x0002a20008041104 */
[----:B------:R-:W3:Y:S02]  /*4f40*/  SYNCS.PHASECHK.TRANS64.TRYWAIT P0, [UR23+0x2a0], R4 ;  /* 0x0002a004ff0075a7 */ /* 0x000ee40008001117 */
[----:B-123--:R-:W-:Y:S05]  /*4f50*/  @!P0 BRA `(.L_x_102) ;  /* 0x0000004400508947 */ /* 0x00efea0003800000 */
.L_x_230:
[----:B------:R-:W-:Y:S01]  /*4f60*/  UMOV UR19, UR14 ;  /* 0x0000000e00137c82 */ /* 0x000fe20008000000 */
[----:B------:R-:W-:Y:S05]  /*4f70*/  BRA.U !UP0, `(.L_x_103) ;  /* 0x0000000108987547 */ /* 0x000fea000b800000 */
[----:B------:R-:W-:Y:S02]  /*4f80*/  UIADD3 UR19, UPT, UPT, UR31, UR14, URZ ;  /* 0x0000000e1f137290 */ /* 0x000fe4000fffe0ff */
[----:B------:R-:W-:Y:S01]  /*4f90*/  UPLOP3.LUT UP2, UPT, UPT, UPT, UPT, 0x40, 0x4 ;  /* 0x000000000004789c */ /* 0x000fe20003f4e870 */
[----:B------:R-:W-:Y:S01]  /*4fa0*/  UMOV UR16, UR25 ;  /* 0x0000001900107c82 */ /* 0x000fe20008000000 */
[----:B------:R-:W-:-:S09]  /*4fb0*/  UMOV UR6, UR15 ;  /* 0x0000000f00067c82 */ /* 0x000fd20008000000 */
.L_x_106:
[----:B--2---:R-:W-:Y:S01]  /*4fc0*/  ULEA UR5, UR6, UR17, 0x3 ;  /* 0x0000001106057291 */ /* 0x004fe2000f8e18ff */
[----:B---3--:R-:W-:Y:S11]  /*4fd0*/  @P2 BRA `(.L_x_104) ;  /* 0x00000000000c2947 */ /* 0x008ff60003800000 */
[----:B-1----:R-:W-:Y:S04]  /*4fe0*/  SHF.L.U32 R4, R2, 0x1f, RZ ;  /* 0x0000001f02047819 */ /* 0x002fe800000006ff */
[----:B------:R-:W1:Y:S02]  /*4ff0*/  SYNCS.PHASECHK.TRANS64.TRYWAIT P0, [UR5], R4 ;  /* 0x00000004ff0075a7 */ /* 0x000e640008001105 */
[----:B-1----:R-:W-:Y:S05]  /*5000*/  @!P0 BRA `(.L_x_105) ;  /* 0x00000044003c8947 */ /* 0x002fea0003800000 */
.L_x_104:
[----:B------:R-:W-:Y:S01]  /*5010*/  UISETP.NE.AND UP0, UPT, UR16, 0x1, UPT ;  /* 0x000000011000788c */ /* 0x000fe2000bf05270 */
[----:B------:R-:W-:Y:S01]  /*5020*/  PLOP3.LUT P2, PT, PT, PT, PT, 0x80, 0x8 ;  /* 0x000000000008781c */ /* 0x000fe20003f4f070 */
[----:B------:R-:W-:Y:S02]  /*5030*/  UIADD3 UR4, UPT, UPT, UR6, 0x1, URZ ;  /* 0x0000000106047890 */ /* 0x000fe4000fffe0ff */
[----:B------:R-:W-:Y:S02]  /*5040*/  ULEA UR12, UR6, UR22, 0x7 ;  /* 0x00000016060c7291 */ /* 0x000fe4000f8e38ff */
[----:B------:R-:W-:Y:S01]  /*5050*/  UISETP.NE.AND UP1, UPT, UR4, 0x24, UPT ;  /* 0x000000240400788c */ /* 0x000fe2000bf25270 */
[----:B------:R-:W-:Y:S01]  /*5060*/  PLOP3.LUT P0, PT, PT, PT, UP0, 0x80, 0x8 ;  /* 0x000000000008781c */ /* 0x000fe20003f0f008 */
[----:B------:R-:W-:Y:S02]  /*5070*/  UIADD3 UR10, UPT, UPT, UR12, 0x2, URZ ;  /* 0x000000020c0a7890 */ /* 0x000fe4000fffe0ff */
[----:B------:R-:W-:Y:S02]  /*5080*/  USEL UR7, URZ, 0x1, UP1 ;  /* 0x00000001ff077887 */ /* 0x000fe40008800000 */
[----:B------:R-:W-:Y:S02]  /*5090*/  USEL UR15, UR4, URZ, UP1 ;  /* 0x000000ff040f7287 */ /* 0x000fe40008800000 */
[----:B------:R-:W-:Y:S02]  /*50a0*/  UIADD3 UR14, UPT, UPT, UR14, 0x1, URZ ;  /* 0x000000010e0e7890 */ /* 0x000fe4000fffe0ff */
[----:B------:R-:W-:Y:S01]  /*50b0*/  @UP0 ULEA UR4, UR15, UR17, 0x3 ;  /* 0x000000110f040291 */ /* 0x000fe2000f8e18ff */
[----:B------:R-:W-:Y:S01]  /*50c0*/  LOP3.LUT R2, R2, UR7, RZ, 0x3c, !PT ;  /* 0x0000000702027c12 */ /* 0x000fe2000f8e3cff */
[----:B------:R-:W-:Y:S01]  /*50d0*/  UIADD3 UR7, UPT, UPT, UR5, 0x120, URZ ;  /* 0x0000012005077890 */ /* 0x000fe2000fffe0ff */
[----:B------:R-:W-:Y:S02]  /*50e0*/  UMOV UR13, 0x80004020 ;  /* 0x80004020000d7882 */ /* 0x000fe40000000000 */
[----:B-1----:R-:W-:Y:S01]  /*50f0*/  @P0 SHF.L.U32 R0, R2, 0x1f, RZ ;  /* 0x0000001f02000819 */ /* 0x002fe200000006ff */
[----:B------:R-:W-:Y:S01]  /*5100*/  UMOV UR5, 0x80004020 ;  /* 0x8000402000057882 */ /* 0x000fe20000000000 */
[----:B------:R-:W-:Y:S01]  /*5110*/  UMOV UR11, 0x80004020 ;  /* 0x80004020000b7882 */ /* 0x000fe20000000000 */
[----:B------:R-:W-:Y:S01]  /*5120*/  UMOV UR9, 0x80004020 ;  /* 0x8000402000097882 */ /* 0x000fe20000000000 */
[----:B------:R2:W3:Y:S01]  /*5130*/  @P0 SYNCS.PHASECHK.TRANS64.TRYWAIT P2, [UR4], R0 ;  /* 0x00000000ff0005a7 */ /* 0x0004e20008041104 */
[----:B------:R-:W-:Y:S02]  /*5140*/  ULEA UR4, UR6, UR21, 0x8 ;  /* 0x0000001506047291 */ /* 0x000fe4000f8e40ff */
[----:B------:R-:W-:Y:S02]  /*5150*/  UISETP.NE.AND UP0, UPT, UR14, UR19, UPT ;  /* 0x000000130e00728c */ /* 0x000fe4000bf05270 */
[----:B------:R-:W-:Y:S02]  /*5160*/  UIADD3 UR8, UPT, UPT, UR4, 0x2, URZ ;  /* 0x0000000204087890 */ /* 0x000fe4000fffe0ff */
[----:B------:R-:W-:Y:S01]  /*5170*/  UIADD3 UR16, UPT, UPT, UR16, -0x1, URZ ;  /* 0xffffffff10107890 */ /* 0x000fe2000fffe0ff */
[----:B------:R-:W-:Y:S02]  /*5180*/  UMOV UR6, UR15 ;  /* 0x0000000f00067c82 */ /* 0x000fe40008000000 */
[----:B------:R2:W-:Y:S01]  /*5190*/  UTCIMMA.2CTA gdesc[UR4], gdesc[UR12], tmem[UR18], tmem[UR28], idesc[UR29], UP2 ;  /* 0x00ff1c0c040075ea */ /* 0x0005e20009200112 */
[----:B------:R-:W-:Y:S03]  /*51a0*/  UPLOP3.LUT UP2, UPT, UPT, UPT, UPT, 0x80, 0x8 ;  /* 0x000000000008789c */ /* 0x000fe60003f4f070 */
[----:B------:R2:W-:Y:S01]  /*51b0*/  UTCIMMA.2CTA gdesc[UR8], gdesc[UR10], tmem[UR18], tmem[UR26], idesc[UR27], UPT ;  /* 0x00ff1a0a080075ea */ /* 0x0005e2000ba00112 */
[----:B------:R2:W-:Y:S01]  /*51c0*/  UTCBAR.2CTA.MULTICAST [UR7], URZ, UR20 ;  /* 0x000000ff070073e9 */ /* 0x0005e20008200814 */
[----:B------:R-:W-:Y:S06]  /*51d0*/  BRA.U UP0, `(.L_x_106) ;  /* 0xfffffffd00787547 */ /* 0x000fec000b83ffff */
.L_x_103:
[----:B--2---:R-:W-:Y:S01]  /*51e0*/  UIADD3 UR4, UPT, UPT, UR23, 0x280, URZ ;  /* 0x0000028017047890 */ /* 0x004fe2000fffe0ff */
[----:B------:R-:W-:-:S08]  /*51f0*/  UMOV UR14, UR19 ;  /* 0x00000013000e7c82 */ /* 0x000fd00008000000 */
[----:B------:R2:W-:Y:S01]  /*5200*/  UTCBAR.2CTA.MULTICAST [UR4], URZ, UR30 ;  /* 0x000000ff040073e9 */ /* 0x0005e2000820081e */
[----:B------:R-:W-:Y:S02]  /*5210*/  NOP ;  /* 0x0000000000007918 */ /* 0x000fe40000000000 */
.L_x_101:
[----:B--2---:R-:W-:Y:S01]  /*5220*/  UIADD3 UR4, UPT, UPT, UR24, 0x1, URZ ;  /* 0x0000000118047890 */ /* 0x004fe2000fffe0ff */
[----:B------:R-:W-:-:S03]  /*5230*/  ISETP.NE.AND P0, PT, R8, 0x2, PT ;  /* 0x000000020800780c */ /* 0x000fc60003f05270 */
[----:B------:R-:W-:Y:S01]  /*5240*/  UISETP.NE.AND UP0, UPT, UR4, 0x4, UPT ;  /* 0x000000040400788c */ /* 0x000fe2000bf05270 */
[----:B-1----:R-:W-:Y:S02]  /*5250*/  SEL R0, RZ, 0x1, P0 ;  /* 0x00000001ff007807 */ /* 0x002fe40000000000 */
[----:B------:R-:W-:Y:S01]  /*5260*/  SEL R8, R8, RZ, P0 ;  /* 0x000000ff08087207 */ /* 0x000fe20000000000 */
[----:B------:R-:W-:Y:S01]  /*5270*/  USEL UR5, URZ, 0x1, UP0 ;  /* 0x00000001ff057887 */ /* 0x000fe20008000000 */
[----:B------:R-:W-:Y:S01]  /*5280*/  LOP3.LUT R3, R3, R0, RZ, 0x3c, !PT ;  /* 0x0000000003037212 */ /* 0x000fe200078e3cff */
[----:B------:R-:W-:-:S04]  /*5290*/  USEL UR24, UR4, URZ, UP0 ;  /* 0x000000ff04187287 */ /* 0x000fc80008000000 */
[----:B------:R-:W-:Y:S01]  /*52a0*/  LOP3.LUT R9, R9, UR5, RZ, 0x3c, !PT ;  /* 0x0000000509097c12 */ /* 0x000fe2000f8e3cff */
[----:B------:R-:W-:Y:S07]  /*52b0*/  @P1 BRA `(.L_x_107) ;  /* 0xfffffff800b01947 */ /* 0x000fee000383ffff */
[----:B------:R-:W1:Y:S01]  /*52c0*/  S2UR UR8, SR_CgaCtaId ;  /* 0x00000000000879c3 */ /* 0x000e620000008800 */
[----:B------:R-:W-:Y:S01]  /*52d0*/  ELECT P0, URZ, PT ;  /* 0x0000000000ff782f */ /* 0x000fe20003800000 */
[----:B------:R-:W-:Y:S01]  /*52e0*/  HFMA2 R0, -RZ, RZ, 0, 5.9604644775390625e-08 ;  /* 0x00000001ff007431 */ /* 0x000fe200000001ff */
[----:B------:R-:W-:-:S05]  /*52f0*/  UMOV UR4, 0x40 ;  /* 0x0000004000047882 */ /* 0x000fca0000000000 */
[----:B------:R-:W-:Y:S01]  /*5300*/  UVIRTCOUNT.DEALLOC.SMPOOL 0x80 ;  /* 0x000000800000784c */ /* 0x000fe20000000000 */
[----:B------:R-:W-:Y:S02]  /*5310*/  UISETP.NE.AND UP1, UPT, UR33, URZ, UPT ;  /* 0x000000ff2100728c */ /* 0x000fe4000bf25270 */
[----:B-1----:R-:W-:-:S09]  /*5320*/  ULEA UR8, UR8, UR4, 0x18 ;  /* 0x0000000408087291 */ /* 0x002fd2000f8ec0ff */
[----:B------:R1:W-:Y:S01]  /*5330*/  @P0 STS.U8 [UR8+0x1c], R0 ;  /* 0x00001c00ff000988 */ /* 0x0003e20008000008 */
[----:B------:R-:W-:Y:S05]  /*5340*/  BRA.U UP1, `(.L_x_108) ;  /* 0x0000000101a07547 */ /* 0x000fea000b800000 */
[----:B------:R-:W-:Y:S01]  /*5350*/  UIADD3 UR7, UPT, UPT, UR17, 0x2a0, URZ ;  /* 0x000002a011077890 */ /* 0x000fe2000fffe0ff */
[----:B------:R-:W-:-:S03]  /*5360*/  SHF.L.U32 R2, R9, 0x1f, RZ ;  /* 0x0000001f09027819 */ /* 0x000fc600000006ff */
[----:B------:R-:W-:-:S09]  /*5370*/  ULEA UR4, UR24, UR7, 0x3 ;  /* 0x0000000718047291 */ /* 0x000fd2000f8e18ff */
[----:B------:R-:W2:Y:S02]  /*5380*/  SYNCS.PHASECHK.TRANS64.TRYWAIT P0, [UR4], R2 ;  /* 0x00000002ff0075a7 */ /* 0x000ea40008001104 */
[----:B--2---:R-:W-:Y:S05]  /*5390*/  @!P0 BRA `(.L_x_109) ;  /* 0x0000004000708947 */ /* 0x004fea0003800000 */
.L_x_233:
        /* <DEDUP_REMOVED lines=9> */
.L_x_235:
        /* <DEDUP_REMOVED lines=9> */
.L_x_237:
[----:B------:R-:W-:-:S04]  /*54c0*/  UIADD3 UR4, UPT, UPT, UR4, 0x1, URZ ;  /* 0x0000000104047890 */ /* 0x000fc8000fffe0ff */
[----:B------:R-:W-:-:S04]  /*54d0*/  UISETP.NE.AND UP0, UPT, UR4, 0x4, UPT ;  /* 0x000000040400788c */ /* 0x000fc8000bf05270 */
[----:B------:R-:W-:Y:S02]  /*54e0*/  USEL UR5, URZ, 0x1, UP0 ;  /* 0x00000001ff057887 */ /* 0x000fe40008000000 */
[----:B------:R-:W-:-:S04]  /*54f0*/  USEL UR4, UR4, URZ, UP0 ;  /* 0x000000ff04047287 */ /* 0x000fc80008000000 */
[----:B------:R-:W-:Y:S01]  /*5500*/  ULEA UR4, UR4, UR7, 0x3 ;  /* 0x0000000704047291 */ /* 0x000fe2000f8e18ff */
[----:B------:R-:W-:-:S04]  /*5510*/  LOP3.LUT R2, R2, UR5, RZ, 0x3c, !PT ;  /* 0x0000000502027c12 */ /* 0x000fc8000f8e3cff */
[----:B------:R-:W-:Y:S01]  /*5520*/  SHF.L.U32 R2, R2, 0x1f, RZ ;  /* 0x0000001f02027819 */ /* 0x000fe200000006ff */
[----:B-1----:R-:W-:-:S04]  /*5530*/  IMAD.U32 R0, RZ, RZ, UR4 ;  /* 0x00000004ff007e24 */ /* 0x002fc8000f8e00ff */
[----:B------:R1:W2:Y:S03]  /*5540*/  SYNCS.PHASECHK.TRANS64.TRYWAIT P0, [R0+URZ], R2 ;  /* 0x00000002000075a7 */ /* 0x0002a600080011ff */
[----:B--2---:R-:W-:Y:S05]  /*5550*/  @!P0 NANOSLEEP.SYNCS 0x989680 ;  /* 0x009896800000895d */ /* 0x004fea0003900000 */
[----:B------:R-:W2:Y:S02]  /*5560*/  @!P0 SYNCS.PHASECHK.TRANS64 P0, [R0+URZ], R2 ;  /* 0x00000002000085a7 */ /* 0x000ea400080010ff */
[----:B--2---:R-:W-:Y:S05]  /*5570*/  @P0 BRA `(.L_x_112) ;  /* 0x0000000000200947 */ /* 0x004fea0003800000 */
.L_x_113:
[----:B--2---:R2:W4:Y:S02]  /*5580*/  SYNCS.PHASECHK.TRANS64.TRYWAIT P0, [R0+URZ], R2 ;  /* 0x00000002000075a7 */ /* 0x00452400080011ff */
[----:B----4-:R-:W-:Y:S05]  /*5590*/  @!P0 NANOSLEEP.SYNCS 0x989680 ;  /* 0x009896800000895d */ /* 0x010fea0003900000 */
[----:B------:R-:W4:Y:S02]  /*55a0*/  @!P0 SYNCS.PHASECHK.TRANS64 P0, [R0+URZ], R2 ;  /* 0x00000002000085a7 */ /* 0x000f2400080010ff */
[----:B----4-:R-:W-:Y:S05]  /*55b0*/  @!P0 BRA `(.L_x_113) ;  /* 0xfffffffc00f08947 */ /* 0x010fea000383ffff */
[----:B------:R-:W-:Y:S05]  /*55c0*/  BRA `(.L_x_112) ;  /* 0x00000000000c7947 */ /* 0x000fea0003800000 */
.L_x_108:
[----:B------:R-:W-:-:S04]  /*55d0*/  UIADD3 UR4, UPT, UPT, UR17, 0x2e0, URZ ;  /* 0x000002e011047890 */ /* 0x000fc8000fffe0ff */
[----:B------:R-:W-:-:S09]  /*55e0*/  UPRMT UR4, UR35, 0x654, UR4 ;  /* 0x0000065423047896 */ /* 0x000fd20008000004 */
[----:B------:R-:W-:Y:S03]  /*55f0*/  SYNCS.ARRIVE.TRANS64.RED.A1T0 RZ, [UR4], RZ ;  /* 0x000000ffffff79a7 */ /* 0x000fe60008100404 */
.L_x_112:
[----:B-12---:R-:W-:Y:S01]  /*5600*/  SHF.L.U32 R2, RZ, 0x1f, RZ ;  /* 0x0000001fff027819 */ /* 0x006fe200000006ff */
[----:B------:R-:W-:Y:S01]  /*5610*/  UIADD3 UR4, UPT, UPT, UR17, 0x2e0, URZ ;  /* 0x000002e011047890 */ /* 0x000fe2000fffe0ff */
[----:B------:R-:W-:Y:S02]  /*5620*/  PLOP3.LUT P0, PT, PT, PT, UP1, 0x80, 0x8 ;  /* 0x000000000008781c */ /* 0x000fe40003f0f018 */
[----:B------:R-:W1:Y:S02]  /*5630*/  SYNCS.PHASECHK.TRANS64.TRYWAIT P1, [UR17+0x2e0], R2 ;  /* 0x0002e002ff0075a7 */ /* 0x000e640008021111 */
[----:B-1----:R-:W-:Y:S09]  /*5640*/  @!P1 BRA `(.L_x_114) ;  /* 0x00000040000c9947 */ /* 0x002ff20003800000 */
.L_x_239:
[----:B------:R-:W-:Y:S01]  /*5650*/  @!UP1 UPRMT UR4, UR35, 0x654, UR4 ;  /* 0x0000065423049896 */ /* 0x000fe20008000004 */
[----:B------:R-:W-:Y:S01]  /*5660*/  UMOV UR5, 0xffff ;  /* 0x0000ffff00057882 */ /* 0x000fe20000000000 */
[----:B------:R-:W-:-:S07]  /*5670*/  UMOV UR6, 0x1 ;  /* 0x0000000100067882 */ /* 0x000fce0000000000 */
[----:B------:R-:W-:Y:S01]  /*5680*/  @!P0 SYNCS.ARRIVE.TRANS64.RED.A1T0 RZ, [UR4], RZ ;  /* 0x000000ffffff89a7 */ /* 0x000fe20008100404 */
[----:B------:R-:W-:Y:S01]  /*5690*/  NOP ;  /* 0x0000000000007918 */ /* 0x000fe20000000000 */
[----:B-1----:R-:W1:Y:S01]  /*56a0*/  LDS R0, [UR8+0x14] ;  /* 0x00001408ff007984 */ /* 0x002e620008000800 */
[----:B------:R-:W-:-:S04]  /*56b0*/  ULOP3.LUT UR4, UR32, 0xffff, URZ, 0xc0, !UPT ;  /* 0x0000ffff20047892 */ /* 0x000fc8000f8ec0ff */
[----:B------:R-:W-:-:S04]  /*56c0*/  USHF.R.U32.HI UR4, URZ, 0x5, UR4 ;  /* 0x00000005ff047899 */ /* 0x000fc80008011604 */
[----:B------:R-:W-:Y:S02]  /*56d0*/  USHF.L.U32 UR5, UR5, UR4, URZ ;  /* 0x0000000405057299 */ /* 0x000fe400080006ff */
[----:B------:R-:W-:-:S04]  /*56e0*/  USHF.L.U32 UR4, UR6, UR4, URZ ;  /* 0x0000000406047299 */ /* 0x000fc800080006ff */
[----:B-1----:R-:W-:-:S04]  /*56f0*/  LOP3.LUT R0, R0, UR5, RZ, 0xc0, !PT ;  /* 0x0000000500007c12 */ /* 0x002fc8000f8ec0ff */
[----:B------:R-:W-:-:S13]  /*5700*/  ISETP.NE.AND P0, PT, R0, UR5, PT ;  /* 0x0000000500007c0c */ /* 0x000fda000bf05270 */
[----:B------:R-:W-:Y:S05]  /*5710*/  @P0 BRA `(.L_x_115) ;  /* 0x0000000000580947 */ /* 0x000fea0003800000 */
[----:B------:R-:W1:Y:S02]  /*5720*/  LDS R0, [UR8+0x18] ;  /* 0x00001808ff007984 */ /* 0x000e640008000800 */
[----:B-1----:R-:W-:-:S04]  /*5730*/  LOP3.LUT R0, R0, UR4, RZ, 0xc0, !PT ;  /* 0x0000000400007c12 */ /* 0x002fc8000f8ec0ff */
[----:B------:R-:W-:-:S13]  /*5740*/  ISETP.NE.AND P0, PT, R0, UR4, PT ;  /* 0x0000000400007c0c */ /* 0x000fda000bf05270 */
[----:B------:R-:W-:Y:S05]  /*5750*/  @P0 BRA `(.L_x_116) ;  /* 0x00000000003c0947 */ /* 0x000fea0003800000 */
[----:B------:R-:W1:Y:S01]  /*5760*/  S2R R2, SR_LANEID ;  /* 0x0000000000027919 */ /* 0x000e620000000000 */
[----:B------:R-:W-:-:S06]  /*5770*/  ULOP3.LUT UR5, URZ, UR5, URZ, 0x33, !UPT ;  /* 0x00000005ff057292 */ /* 0x000fcc000f8e33ff */
[----:B------:R-:W-:-:S04]  /*5780*/  IMAD.U32 R0, RZ, RZ, UR5 ;  /* 0x00000005ff007e24 */ /* 0x000fc8000f8e00ff */
[----:B------:R2:W4:Y:S02]  /*5790*/  REDUX UR7, R0 ;  /* 0x00000000000773c4 */ /* 0x0005240000000000 */
[----:B------:R1:W-:Y:S01]  /*57a0*/  UTCATOMSWS.AND URZ, UR5 ;  /* 0x0000000500ff79e3 */ /* 0x0003e20008000000 */
[----:B--2---:R-:W-:Y:S01]  /*57b0*/  LOP3.LUT R0, RZ, UR4, RZ, 0x33, !PT ;  /* 0x00000004ff007c12 */ /* 0x004fe2000f8e33ff */
[----:B------:R-:W-:Y:S02]  /*57c0*/  VOTEU.ANY UR4, UPT, PT ;  /* 0x0000000000047886 */ /* 0x000fe400038e0100 */
[----:B------:R-:W-:Y:S02]  /*57d0*/  UFLO.U32 UR4, UR4 ;  /* 0x00000004000472bd */ /* 0x000fe400080e0000 */
[----:B------:R-:W2:Y:S04]  /*57e0*/  REDUX UR6, R0 ;  /* 0x00000000000673c4 */ /* 0x000ea80000000000 */
[----:B-1----:R-:W-:-:S02]  /*57f0*/  ISETP.EQ.U32.AND P0, PT, R2, UR4, PT ;  /* 0x0000000402007c0c */ /* 0x002fc4000bf02070 */
[----:B----4-:R-:W-:-:S11]  /*5800*/  MOV R2, UR7 ;  /* 0x0000000700027c02 */ /* 0x010fd60008000f00 */
[----:B------:R1:W-:Y:S01]  /*5810*/  @P0 ATOMS.AND RZ, [UR8+0x14], R2 ;  /* 0x00001402ffff098c */ /* 0x0003e2000a800008 */
[----:B--2---:R-:W-:-:S05]  /*5820*/  IMAD.U32 R0, RZ, RZ, UR6 ;  /* 0x00000006ff007e24 */ /* 0x004fca000f8e00ff */
[----:B------:R1:W-:Y:S01]  /*5830*/  @P0 ATOMS.AND RZ, [UR8+0x18], R0 ;  /* 0x00001800ffff098c */ /* 0x0003e2000a800008 */
[----:B------:R-:W-:Y:S05]  /*5840*/  BRA `(.L_x_117) ;  /* 0x0000000000147947 */ /* 0x000fea0003800000 */
.L_x_116:
[----:B------:R-:W-:Y:S02]  /*5850*/  MOV R2, 0x5870 ;  /* 0x0000587000027802 */ /* 0x000fe40000000f00 */
[----:B---3-5:R-:W-:Y:S05]  /*5860*/  CALL.REL.NOINC `($__internal_0_$__cuda_sm10x_tcgen05_guardrail_trap_col_being_dealloced_not_returned_by_alloc) ;  /* 0x0000004000207944 */ /* 0x028fea0003c00000 */
[----:B------:R-:W-:Y:S05]  /*5870*/  BRA `(.L_x_117) ;  /* 0x0000000000087947 */ /* 0x000fea0003800000 */
.L_x_115:
[----:B------:R-:W-:Y:S02]  /*5880*/  MOV R2, 0x58a0 ;  /* 0x000058a000027802 */ /* 0x000fe40000000f00 */
[----:B---3-5:R-:W-:Y:S05]  /*5890*/  CALL.REL.NOINC `($__internal_2_$__cuda_sm10x_tcgen05_guardrail_trap_unallocated_columns_being_dealloced) ;  /* 0x00000040002c7944 */ /* 0x028fea0003c00000 */
.L_x_117:
[----:B------:R-:W-:Y:S01]  /*58a0*/  NOP ;  /* 0x0000000000007918 */ /* 0x000fe20000000000 */
[----:B------:R-:W-:Y:S05]  /*58b0*/  EXIT ;  /* 0x000000000000794d */ /* 0x000fea0003800000 */
.L_x_88:
[----:B------:R-:W-:-:S09]  /*58c0*/  UISETP.NE.OR UP0, UPT, UR18, 0x3, !UP3 ;  /* 0x000000031200788c */ /* 0x000fd2000df05670 */
[----:B------:R-:W-:Y:S05]  /*58d0*/  BRA.U UP0, `(.L_x_118) ;  /* 0x0000000d00087547 */ /* 0x000fea000b800000 */
[----:B------:R-:W1:Y:S01]  /*58e0*/  LDCU UR26, c[0x0][0x370] ;  /* 0x00006e00ff1a77ac */ /* 0x000e620008000800 */
[----:B------:R-:W2:Y:S01]  /*58f0*/  LDC.64 R16, c[0x0][0x348] ;  /* 0x0000d200ff107b82 */ /* 0x000ea20000000a00 */
[----:B------:R-:W-:Y:S02]  /*5900*/  HFMA2 R13, -RZ, RZ, 0, 0 ;  /* 0x00000000ff0d7431 */ /* 0x000fe400000001ff */
[----:B------:R-:W-:Y:S01]  /*5910*/  IMAD.MOV.U32 R15, RZ, RZ, 0x1 ;  /* 0x00000001ff0f7424 */ /* 0x000fe200078e00ff */
[----:B------:R-:W1:Y:S01]  /*5920*/  LDCU.128 UR28, c[0x0][0xb10] ;  /* 0x00016200ff1c77ac */ /* 0x000e620008000c00 */
[----:B------:R-:W-:Y:S01]  /*5930*/  IMAD.MOV.U32 R14, RZ, RZ, RZ ;  /* 0x000000ffff0e7224 */ /* 0x000fe200078e00ff */
[----:B------:R-:W-:Y:S01]  /*5940*/  MOV R12, 0x1000 ;  /* 0x00001000000c7802 */ /* 0x000fe20000000f00 */
[----:B------:R-:W3:Y:S01]  /*5950*/  LDCU UR25, c[0x0][0x374] ;  /* 0x00006e80ff1977ac */ /* 0x000ee20008000800 */
[----:B------:R-:W4:Y:S01]  /*5960*/  LDC.64 R2, c[0x0][0x888] ;  /* 0x00022200ff027b82 */ /* 0x000f220000000a00 */
[----:B------:R-:W3:Y:S01]  /*5970*/  LDCU UR16, c[0x0][0xb0c] ;  /* 0x00016180ff1077ac */ /* 0x000ee20008000800 */
[----:B------:R-:W2:Y:S06]  /*5980*/  LDCU UR35, c[0x0][0xb20] ;  /* 0x00016400ff2377ac */ /* 0x000eac0008000800 */
[----:B------:R-:W4:Y:S01]  /*5990*/  LDC.64 R4, c[0x0][0x890] ;  /* 0x00022400ff047b82 */ /* 0x000f220000000a00 */
[----:B------:R-:W2:Y:S01]  /*59a0*/  LDCU UR4, c[0x0][0xb30] ;  /* 0x00016600ff0477ac */ /* 0x000ea20008000800 */
[----:B------:R-:W-:Y:S01]  /*59b0*/  UMOV UR17, 0x400 ;  /* 0x0000040000117882 */ /* 0x000fe20000000000 */
[----:B-1----:R-:W-:-:S02]  /*59c0*/  UIMAD.WIDE.U32 UR32, UR26, UR28, URZ ;  /* 0x0000001c1a2072a5 */ /* 0x002fc4000f8e00ff */
[----:B---3--:R-:W-:Y:S02]  /*59d0*/  UIMAD.WIDE.U32 UR6, UR25, UR31, URZ ;  /* 0x0000001f190672a5 */ /* 0x008fe4000f8e00ff */
[----:B------:R-:W-:Y:S02]  /*59e0*/  ULEA UR17, UR55, UR17, 0x18 ;  /* 0x0000001137117291 */ /* 0x000fe4000f8ec0ff */
[----:B------:R-:W-:Y:S02]  /*59f0*/  UPLOP3.LUT UP3, UPT, UPT, UPT, UPT, 0x40, 0x4 ;  /* 0x000000000004789c */ /* 0x000fe40003f6e870 */
[----:B------:R-:W-:Y:S01]  /*5a00*/  UIADD3 UR5, UPT, UPT, UR17, 0x240, URZ ;  /* 0x0000024011057890 */ /* 0x000fe2000fffe0ff */
[----:B------:R-:W-:Y:S01]  /*5a10*/  UMOV UR32, UR33 ;  /* 0x0000002100207c82 */ /* 0x000fe20008000000 */
[----:B------:R-:W-:Y:S01]  /*5a20*/  UMOV UR27, UR7 ;  /* 0x00000007001b7c82 */ /* 0x000fe20008000000 */
[----:B------:R-:W-:Y:S02]  /*5a30*/  UISETP.GE.AND UP0, UPT, UR40, 0x1, UPT ;  /* 0x000000012800788c */ /* 0x000fe4000bf06270 */
[----:B------:R-:W-:Y:S01]  /*5a40*/  UISETP.NE.AND UP4, UPT, UR40, 0x1, UPT ;  /* 0x000000012800788c */ /* 0x000fe2000bf85270 */
[----:B------:R-:W1:Y:S01]  /*5a50*/  LDCU.64 UR14, c[0x0][0xb28] ;  /* 0x00016500ff0e77ac */ /* 0x000e620008000a00 */
[----:B------:R-:W-:-:S02]  /*5a60*/  UISETP.NE.AND UP6, UPT, UR16, 0x1, UPT ;  /* 0x000000011000788c */ /* 0x000fc4000bfc5270 */
[----:B------:R-:W-:Y:S02]  /*5a70*/  UISETP.NE.AND UP5, UPT, UR30, 0x1, UPT ;  /* 0x000000011e00788c */ /* 0x000fe4000bfa5270 */
[----:B------:R-:W-:Y:S02]  /*5a80*/  UPRMT UR55, UR55, 0x654, UR5 ;  /* 0x0000065437377896 */ /* 0x000fe40008000005 */
[----:B------:R-:W-:Y:S02]  /*5a90*/  USHF.R.U32.HI UR32, URZ, UR29, UR32 ;  /* 0x0000001dff207299 */ /* 0x000fe40008011620 */
[----:B--2---:R-:W-:Y:S02]  /*5aa0*/  USHF.R.U32.HI UR27, URZ, UR35, UR27 ;  /* 0x00000023ff1b7299 */ /* 0x004fe4000801161b */
[----:B------:R-:W-:-:S11]  /*5ab0*/  UISETP.NE.AND UP2, UPT, UR4, 0x1, UPT ;  /* 0x000000010400788c */ /* 0x000fd6000bf45270 */
.L_x_126:
[C---:B------:R-:W-:Y:S02]  /*5ac0*/  LEA R7, R14.reuse, UR17, 0x3 ;  /* 0x000000110e077c11 */ /* 0x040fe4000f8e18ff */
[----:B------:R-:W-:Y:S02]  /*5ad0*/  SHF.L.U32 R0, R13, 0x1f, RZ ;  /* 0x0000001f0d007819 */ /* 0x000fe400000006ff */
[----:B------:R-:W-:Y:S02]  /*5ae0*/  LEA R8, R14, UR17, 0x4 ;  /* 0x000000110e087c11 */ /* 0x000fe4000f8e20ff */
[----:B--2---:R-:W2:Y:S02]  /*5af0*/  SYNCS.PHASECHK.TRANS64.TRYWAIT P0, [R7+URZ+0x260], R0 ;  /* 0x00026000070075a7 */ /* 0x004ea400080011ff */
[----:B--2---:R-:W-:Y:S05]  /*5b00*/  @!P0 BRA `(.L_x_119) ;  /* 0x0000003800f48947 */ /* 0x004fea0003800000 */
.L_x_240:
[----:B------:R-:W3:Y:S01]  /*5b10*/  LDS.128 R8, [R8+0x2f0] ;  /* 0x0002f00008087984 */ /* 0x000ee20000000c00 */
[----:B------:R-:W-:Y:S01]  /*5b20*/  UISETP.GE.AND UP0, UPT, UR40, 0x1, UPT ;  /* 0x000000012800788c */ /* 0x000fe2000bf06270 */
[----:B------:R-:W-:Y:S01]  /*5b30*/  @!PT LDS RZ, [RZ] ;  /* 0x00000000fffff984 */ /* 0x000fe20000000800 */
[----:B------:R-:W-:Y:S01]  /*5b40*/  @!PT LDS RZ, [RZ] ;  /* 0x00000000fffff984 */ /* 0x000fe20000000800 */
[----:B------:R-:W-:Y:S01]  /*5b50*/  @!PT LDS RZ, [RZ] ;  /* 0x00000000fffff984 */ /* 0x000fe20000000800 */
[----:B------:R-:W-:Y:S01]  /*5b60*/  @!PT LDS RZ, [RZ] ;  /* 0x00000000fffff984 */ /* 0x000fe20000000800 */
[----:B------:R1:W-:Y:S06]  /*5b70*/  MEMBAR.ALL.CTA ;  /* 0x0000000000007992 */ /* 0x0003ec0000008000 */
[----:B-1----:R-:W1:Y:S01]  /*5b80*/  FENCE.VIEW.ASYNC.S ;  /* 0x00000000000073c6 */ /* 0x002e620000000000 */
[----:B---3--:R-:W-:Y:S11]  /*5b90*/  LOP3.LUT P0, RZ, R10, 0x1, RZ, 0xc0, !PT ;  /* 0x000000010aff7812 */ /* 0x008ff6000780c0ff */
[----:B------:R-:W-:Y:S02]  /*5ba0*/  @!UPT UIADD3 URZ, UPT, UPT, URZ, URZ, URZ ;  /* 0x000000fffffff290 */ /* 0x000fe4000fffe0ff */
[----:B-1----:R-:W-:Y:S01]  /*5bb0*/  VOTEU.ANY UP1, P0 ;  /* 0x0000000000ff7886 */ /* 0x002fe20000020100 */
[----:B------:R-:W-:Y:S11]  /*5bc0*/  PLOP3.LUT P0, PT, PT, PT, UP1, 0x80, 0x8 ;  /* 0x000000000008781c */ /* 0x000ff60003f0f018 */
[----:B------:R-:W-:Y:S02]  /*5bd0*/  @!UPT UIADD3 URZ, UPT, UPT, URZ, URZ, URZ ;  /* 0x000000fffffff290 */ /* 0x000fe4000fffe0ff */
[----:B--2---:R-:W-:Y:S02]  /*5be0*/  @P0 SHF.R.U32.HI R0, RZ, 0x10, R9 ;  /* 0x00000010ff000819 */ /* 0x004fe40000011609 */
[----:B------:R-:W-:Y:S02]  /*5bf0*/  @P0 MOV R6, R8 ;  /* 0x0000000800060202 */ /* 0x000fe40000000f00 */
[----:B------:R-:W-:Y:S01]  /*5c00*/  @P0 R2UR UR4, R0 ;  /* 0x00000000000402ca */ /* 0x000fe200000e0000 */
[----:B------:R-:W-:Y:S01]  /*5c10*/  VIADD R0, R7, 0x270 ;  /* 0x0000027007007836 */ /* 0x000fe20000000000 */
[----:B------:R-:W-:Y:S02]  /*5c20*/  @P0 LOP3.LUT R8, R9, 0xffff, RZ, 0xc0, !PT ;  /* 0x0000ffff09080812 */ /* 0x000fe400078ec0ff */
[----:B------:R-:W-:Y:S02]  /*5c30*/  @P0 R2UR UR6, R6 ;  /* 0x00000000060602ca */ /* 0x000fe400000e0000 */
[----:B------:R-:W-:Y:S02]  /*5c40*/  PRMT R0, RZ, 0x654, R0 ;  /* 0x00000654ff007816 */ /* 0x000fe40000000000 */
[----:B------:R-:W-:Y:S02]  /*5c50*/  @P0 R2UR UR5, R8 ;  /* 0x00000000080502ca */ /* 0x000fe400000e0000 */
[----:B------:R1:W-:Y:S03]  /*5c60*/  SYNCS.ARRIVE.TRANS64.RED.A1T0 RZ, [R0+URZ], RZ ;  /* 0x000000ff00ff79a7 */ /* 0x0003e600081004ff */
[----:B------:R-:W-:Y:S04]  /*5c70*/  @UP1 UMOV UR24, UR4 ;  /* 0x0000000400181c82 */ /* 0x000fe80008000000 */
[----:B------:R-:W-:Y:S04]  /*5c80*/  @UP1 UMOV UR13, UR6 ;  /* 0x00000006000d1c82 */ /* 0x000fe80008000000 */
[----:B------:R-:W-:Y:S01]  /*5c90*/  @UP1 UMOV UR7, UR5 ;  /* 0x0000000500071c82 */ /* 0x000fe20008000000 */
[----:B------:R-:W-:Y:S05]  /*5ca0*/  BRA.U !UP0, `(.L_x_120) ;  /* 0x0000000108a47547 */ /* 0x000fea000b800000 */
[----:B------:R-:W-:Y:S02]  /*5cb0*/  UIMAD.WIDE.U32 UR10, UR7, UR31, URZ ;  /* 0x0000001f070a72a5 */ /* 0x000fe4000f8e00ff */
[----:B------:R-:W-:Y:S02]  /*5cc0*/  UIMAD.WIDE.U32 UR18, UR13, UR28, URZ ;  /* 0x0000001c0d1272a5 */ /* 0x000fe4000f8e00ff */
[----:B------:R-:W-:Y:S02]  /*5cd0*/  USEL UR4, UR25, UR27, !UP5 ;  /* 0x0000001b19047287 */ /* 0x000fe4000e800000 */
[----:B------:R-:W-:Y:S02]  /*5ce0*/  USEL UR8, UR26, UR32, !UP6 ;  /* 0x000000201a087287 */ /* 0x000fe4000f000000 */
[----:B------:R-:W-:Y:S02]  /*5cf0*/  UIMAD.WIDE.U32 UR20, UR4, UR14, URZ ;  /* 0x0000000e041472a5 */ /* 0x000fe4000f8e00ff */
[----:B------:R-:W-:Y:S01]  /*5d00*/  UIMAD.WIDE.U32 UR22, UR8, UR14, URZ ;  /* 0x0000000e081672a5 */ /* 0x000fe2000f8e00ff */
[----:B------:R-:W-:Y:S02]  /*5d10*/  UMOV UR5, UR11 ;  /* 0x0000000b00057c82 */ /* 0x000fe40008000000 */
[----:B------:R-:W-:Y:S03]  /*5d20*/  USHF.R.U32.HI UR6, URZ, UR35, UR5 ;  /* 0x00000023ff067299 */ /* 0x000fe60008011605 */
[----:B------:R-:W-:Y:S01]  /*5d30*/  UMOV UR5, UR19 ;  /* 0x0000001300057c82 */ /* 0x000fe20008000000 */
[----:B------:R-:W-:Y:S02]  /*5d40*/  USEL UR6, UR7, UR6, !UP5 ;  /* 0x0000000607067287 */ /* 0x000fe4000e800000 */
[----:B------:R-:W-:Y:S02]  /*5d50*/  USHF.R.U32.HI UR9, URZ, UR29, UR5 ;  /* 0x0000001dff097299 */ /* 0x000fe40008011605 */
[----:B------:R-:W-:Y:S01]  /*5d60*/  UIMAD.WIDE.U32 UR10, UR6, UR14, URZ ;  /* 0x0000000e060a72a5 */ /* 0x000fe2000f8e00ff */
[----:B------:R-:W-:Y:S02]  /*5d70*/  UMOV UR5, UR21 ;  /* 0x0000001500057c82 */ /* 0x000fe40008000000 */
[----:B------:R-:W-:Y:S03]  /*5d80*/  @UP4 USHF.R.U32.HI UR4, URZ, UR15, UR5 ;  /* 0x0000000fff044299 */ /* 0x000fe60008011605 */
[----:B------:R-:W-:Y:S01]  /*5d90*/  UMOV UR5, UR23 ;  /* 0x0000001700057c82 */ /* 0x000fe20008000000 */
[----:B------:R-:W-:Y:S02]  /*5da0*/  UIMAD UR4, UR40, UR4, URZ ;  /* 0x00000004280472a4 */ /* 0x000fe4000f8e02ff */
[----:B------:R-:W-:Y:S02]  /*5db0*/  @UP4 USHF.R.U32.HI UR8, URZ, UR15, UR5 ;  /* 0x0000000fff084299 */ /* 0x000fe40008011605 */
[----:B------:R-:W-:Y:S02]  /*5dc0*/  USEL UR5, UR13, UR9, !UP6 ;  /* 0x000000090d057287 */ /* 0x000fe4000f000000 */
[----:B------:R-:W-:Y:S02]  /*5dd0*/  UIMAD UR9, UR40, UR8, URZ ;  /* 0x00000008280972a4 */ /* 0x000fe4000f8e02ff */
[----:B------:R-:W-:Y:S03]  /*5de0*/  UISETP.GE.AND UP0, UPT, UR6, UR4, UPT ;  /* 0x000000040600728c */ /* 0x000fe6000bf06270 */
[----:B------:R-:W-:Y:S01]  /*5df0*/  UMOV UR4, UR11 ;  /* 0x0000000b00047c82 */ /* 0x000fe20008000000 */
[----:B------:R-:W-:Y:S02]  /*5e00*/  UISETP.GE.OR UP0, UPT, UR5, UR9, UP0 ;  /* 0x000000090500728c */ /* 0x000fe40008706670 */
[----:B------:R-:W-:Y:S02]  /*5e10*/  USHF.R.U32.HI UR4, URZ, UR15, UR4 ;  /* 0x0000000fff047299 */ /* 0x000fe40008011604 */
[----:B------:R-:W-:Y:S02]  /*5e20*/  UIMAD.WIDE.U32 UR10, UR5, UR14, URZ ;  /* 0x0000000e050a72a5 */ /* 0x000fe4000f8e00ff */
[----:B------:R-:W-:Y:S04]  /*5e30*/  USEL UR12, UR6, UR4, !UP4 ;  /* 0x00000004060c7287 */ /* 0x000fe8000e000000 */
[----:B------:R-:W-:Y:S01]  /*5e40*/  UIADD3 UR9, UPT, UPT, -UR12, URZ, URZ ;  /* 0x000000ff0c097290 */ /* 0x000fe2000fffe1ff */
[----:B------:R-:W-:Y:S02]  /*5e50*/  @!UP0 UMOV UR4, UR11 ;  /* 0x0000000b00048c82 */ /* 0x000fe40008000000 */
[----:B------:R-:W-:Y:S02]  /*5e60*/  @!UP0 USHF.R.U32.HI UR4, URZ, UR15, UR4 ;  /* 0x0000000fff048299 */ /* 0x000fe40008011604 */
[----:B------:R-:W-:Y:S02]  /*5e70*/  UIMAD UR9, UR40, UR9, UR6 ;  /* 0x00000009280972a4 */ /* 0x000fe4000f8e0206 */
[----:B------:R-:W-:Y:S04]  /*5e80*/  @!UP0 USEL UR4, UR5, UR4, !UP4 ;  /* 0x0000000405048287 */ /* 0x000fe8000e000000 */
[----:B------:R-:W-:Y:S02]  /*5e90*/  @!UP0 UIMAD UR9, UR8, UR9, UR4 ;  /* 0x00000009080982a4 */ /* 0x000fe4000f8e0204 */
[----:B------:R-:W-:Y:S02]  /*5ea0*/  @!UP0 UIADD3 UR10, UPT, UPT, UR12, -UR4, URZ ;  /* 0x800000040c0a8290 */ /* 0x000fe4000fffe0ff */
[----:B------:R-:W-:Y:S02]  /*5eb0*/  UIADD3 UR4, UPT, UPT, -UR5, URZ, URZ ;  /* 0x000000ff05047290 */ /* 0x000fe4000fffe1ff */
[----:B------:R-:W-:Y:S02]  /*5ec0*/  UIADD3 UR8, UPT, UPT, -UR6, URZ, URZ ;  /* 0x000000ff06087290 */ /* 0x000fe4000fffe1ff */
[----:B------:R-:W-:Y:S02]  /*5ed0*/  @!UP0 UIMAD UR6, UR10, UR40, UR5 ;  /* 0x000000280a0682a4 */ /* 0x000fe4000f8e0205 */
[----:B------:R-:W-:Y:S02]  /*5ee0*/  UIMAD UR13, UR16, UR4, UR13 ;  /* 0x00000004100d72a4 */ /* 0x000fe4000f8e020d */
[----:B------:R-:W-:Y:S01]  /*5ef0*/  UIMAD UR7, UR30, UR8, UR7 ;  /* 0x000000081e0772a4 */ /* 0x000fe2000f8e0207 */
[----:B------:R-:W-:Y:S02]  /*5f00*/  @!UP0 UMOV UR5, UR9 ;  /* 0x0000000900058c82 */ /* 0x000fe40008000000 */
[----:B------:R-:W-:Y:S02]  /*5f10*/  UIMAD UR13, UR5, UR16, UR13 ;  /* 0x00000010050d72a4 */ /* 0x000fe4000f8e020d */
[----:B------:R-:W-:Y:S11]  /*5f20*/  UIMAD UR7, UR6, UR30, UR7 ;  /* 0x0000001e060772a4 */ /* 0x000ff6000f8e0207 */
[----:B------:R-:W-:Y:S01]  /*5f30*/  @!UPT UIADD3 URZ, UPT, UPT, URZ, URZ, URZ ;  /* 0x000000fffffff290 */ /* 0x000fe2000fffe0ff */
.L_x_120:
[----:B------:R-:W2:Y:S01]  /*5f40*/  @!UP2 LDCU.128 UR20, c[0x0][0xb10] ;  /* 0x00016200ff14a7ac */ /* 0x000ea20008000c00 */
[C---:B----4-:R-:W-:Y:S02]  /*5f50*/  ISETP.NE.U32.AND P1, PT, R4.reuse, RZ, PT ;  /* 0x000000ff0400720c */ /* 0x050fe40003f25070 */
[----:B------:R-:W-:Y:S02]  /*5f60*/  ISETP.NE.U32.AND P0, PT, R4, RZ, PT ;  /* 0x000000ff0400720c */ /* 0x000fe40003f05070 */
[C---:B------:R-:W-:Y:S02]  /*5f70*/  ISETP.NE.AND.EX P1, PT, R5.reuse, RZ, PT, P1 ;  /* 0x000000ff0500720c */ /* 0x040fe40003f25310 */
[----:B------:R-:W-:Y:S01]  /*5f80*/  ISETP.NE.AND.EX P0, PT, R5, RZ, PT, P0 ;  /* 0x000000ff0500720c */ /* 0x000fe20003f05300 */
[----:B------:R-:W3:Y:S01]  /*5f90*/  @!UP2 LDCU UR5, c[0x0][0xb0c] ;  /* 0x00016180ff05a7ac */ /* 0x000ee20008000800 */
[----:B------:R-:W-:Y:S01]  /*5fa0*/  SHF.L.U32 R6, R15, 0x1f, RZ ;  /* 0x0000001f0f067819 */ /* 0x000fe200000006ff */
[----:B--2---:R-:W-:Y:S07]  /*5fb0*/  UIMAD.WIDE.U32 UR8, UR13, UR20, URZ ;  /* 0x000000140d0872a5 */ /* 0x004fee000f8e00ff */
[----:B------:R-:W-:Y:S01]  /*5fc0*/  @!UP2 UMOV UR4, UR9 ;  /* 0x000000090004ac82 */ /* 0x000fe20008000000 */
[----:B---3--:R-:W-:Y:S02]  /*5fd0*/  @!UP2 UISETP.NE.AND UP0, UPT, UR5, 0x1, UPT ;  /* 0x000000010500a88c */ /* 0x008fe4000bf05270 */
[----:B------:R-:W-:Y:S02]  /*5fe0*/  @!UP2 USHF.R.U32.HI UR4, URZ, UR21, UR4 ;  /* 0x00000015ff04a299 */ /* 0x000fe40008011604 */
[----:B------:R-:W-:Y:S02]  /*5ff0*/  UIMAD.WIDE.U32 UR8, UR7, UR23, URZ ;  /* 0x00000017070872a5 */ /* 0x000fe4000f8e00ff */
[----:B------:R-:W-:Y:S02]  /*6000*/  @!UP2 USEL UR10, UR13, UR4, !UP0 ;  /* 0x000000040d0aa287 */ /* 0x000fe4000c000000 */
[----:B------:R-:W-:Y:S03]  /*6010*/  @!UP2 UISETP.NE.AND UP0, UPT, UR22, 0x1, UPT ;  /* 0x000000011600a88c */ /* 0x000fe6000bf05270 */
[----:B------:R-:W-:Y:S02]  /*6020*/  @!UP2 UMOV UR6, UR9 ;  /* 0x000000090006ac82 */ /* 0x000fe40008000000 */
[----:B------:R-:W2:Y:S02]  /*6030*/  @!UP2 LDCU UR4, c[0x0][0xb20] ;  /* 0x00016400ff04a7ac */ /* 0x000ea40008000800 */
[----:B--2---:R-:W-:Y:S04]  /*6040*/  @!UP2 USHF.R.U32.HI UR6, URZ, UR4, UR6 ;  /* 0x00000004ff06a299 */ /* 0x004fe80008011606 */
[----:B------:R-:W-:Y:S04]  /*6050*/  @!UP2 USEL UR6, UR7, UR6, !UP0 ;  /* 0x000000060706a287 */ /* 0x000fe8000c000000 */
[----:B------:R-:W-:Y:S02]  /*6060*/  @!UP2 UIADD3 UR4, UPT, UPT, -UR10, UR6, URZ ;  /* 0x000000060a04a290 */ /* 0x000fe4000fffe1ff */
[----:B------:R-:W-:Y:S02]  /*6070*/  @!UP2 UIADD3 UR6, UPT, UPT, UR10, -UR6, URZ ;  /* 0x800000060a06a290 */ /* 0x000fe4000fffe0ff */
[----:B------:R-:W-:Y:S02]  /*6080*/  @!UP2 UIMAD UR13, UR4, UR5, UR13 ;  /* 0x00000005040da2a4 */ /* 0x000fe4000f8e020d */
[----:B------:R-:W-:Y:S01]  /*6090*/  @!UP2 UIMAD UR7, UR6, UR22, UR7 ;  /* 0x000000160607a2a4 */ /* 0x000fe2000f8e0207 */
[----:B------:R-:W-:Y:S11]  /*60a0*/  BRA.U UP3, `(.L_x_121) ;  /* 0x0000000103107547 */ /* 0x000ff6000b800000 */
[----:B------:R-:W-:Y:S04]  /*60b0*/  MOV R7, UR34 ;  /* 0x0000002200077c02 */ /* 0x000fe80008000f00 */
[----:B------:R-:W-:Y:S04]  /*60c0*/  SHF.L.U32 R7, R7, 0x1f, RZ ;  /* 0x0000001f07077819 */ /* 0x000fe800000006ff */
[----:B------:R-:W2:Y:S02]  /*60d0*/  SYNCS.PHASECHK.TRANS64.TRYWAIT P2, [UR17+0x258], R7 ;  /* 0x00025807ff0075a7 */ /* 0x000ea40008041111 */
[----:B--2---:R-:W-:Y:S05]  /*60e0*/  @!P2 BRA `(.L_x_122) ;  /* 0x000000340090a947 */ /* 0x004fea0003800000 */
.L_x_121:
[----:B------:R-:W-:Y:S05]  /*60f0*/  @!P1 BRA `(.L_x_123) ;  /* 0x0000000000309947 */ /* 0x000fea0003800000 */
[----:B------:R-:W-:Y:S01]  /*6100*/  ISETP.NE.U32.AND P1, PT, R2, RZ, PT ;  /* 0x000000ff0200720c */ /* 0x000fe20003f25070 */
[----:B------:R-:W2:Y:S01]  /*6110*/  LDCU.64 UR4, c[0x0][0x358] ;  /* 0x00006b00ff0477ac */ /* 0x000ea20008000a00 */
[----:B------:R-:W-:Y:S02]  /*6120*/  IMAD.MOV.U32 R81, RZ, RZ, 0x1 ;  /* 0x00000001ff517424 */ /* 0x000fe400078e00ff */
[----:B------:R-:W-:Y:S11]  /*6130*/  ISETP.NE.AND.EX P1, PT, R3, RZ, PT, P1 ;  /* 0x000000ff0300720c */ /* 0x000ff60003f25310 */
[----:B------:R-:W-:Y:S02]  /*6140*/  @!UPT UIADD3 URZ, UPT, UPT, URZ, URZ, URZ ;  /* 0x000000fffffff290 */ /* 0x000fe4000fffe0ff */
[----:B------:R-:W3:Y:S01]  /*6150*/  @P1 LDC.64 R8, c[0x0][0x888] ;  /* 0x00022200ff081b82 */ /* 0x000ee20000000a00 */
[----:B-1----:R-:W-:Y:S04]  /*6160*/  @P1 IMAD R0, R4, UR36, RZ ;  /* 0x0000002404001c24 */ /* 0x002fe8000f8e02ff */
[----:B---3--:R-:W-:Y:S04]  /*6170*/  @P1 IMAD.WIDE R8, R0, 0x4, R8 ;  /* 0x0000000400081825 */ /* 0x008fe800078e0208 */
[----:B------:R-:W-:Y:S01]  /*6180*/  HFMA2 R0, -RZ, RZ, 0, 5.9604644775390625e-08 ;  /* 0x00000001ff007431 */ /* 0x000fe200000001ff */
[----:B--2--5:R2:W5:Y:S04]  /*6190*/  @P1 LDG.E R40, desc[UR4][R8.64] ;  /* 0x0000000408281981 */ /* 0x024568000c1e1900 */
[----:B------:R-:W-:Y:S01]  /*61a0*/  @!P1 PRMT R81, R0, 0x7610, R81 ;  /* 0x0000761000519816 */ /* 0x000fe20000000051 */
[----:B--2---:R-:W3:Y:S06]  /*61b0*/  @!P1 LDC R40, c[0x0][0x880] ;  /* 0x00022000ff289b82 */ /* 0x004eec0000000800 */
.L_x_123:
[----:B---3-5:R-:W-:Y:S01]  /*61c0*/  @!P0 ISETP.EQ.AND P1, PT, R40, RZ, PT ;  /* 0x000000ff2800820c */ /* 0x028fe20003f22270 */
[----:B------:R-:W-:Y:S01]  /*61d0*/  @!UPT UIADD3 URZ, UPT, UPT, URZ, URZ, URZ ;  /* 0x000000fffffff290 */ /* 0x000fe2000fffe0ff */
[----:B------:R-:W-:Y:S11]  /*61e0*/  @!P0 BRA `(.L_x_124) ;  /* 0x0000000000188947 */ /* 0x000ff60003800000 */
[----:B------:R-:W-:Y:S02]  /*61f0*/  LOP3.LUT P0, RZ, R81, 0xff, RZ, 0xc0, !PT ;  /* 0x000000ff51ff7812 */ /* 0x000fe4000780c0ff */
[----:B------:R-:W-:Y:S04]  /*6200*/  ISETP.NE.U32.AND P1, PT, R2, RZ, PT ;  /* 0x000000ff0200720c */ /* 0x000fe80003f25070 */
[----:B------:R-:W-:Y:S04]  /*6210*/  ISETP.NE.AND.EX P1, PT, R3, RZ, PT, P1 ;  /* 0x000000ff0300720c */ /* 0x000fe80003f25310 */
[----:B------:R-:W-:Y:S03]  /*6220*/  PLOP3.LUT P1, PT, P1, PT, PT, 0x8, 0x80 ;  /* 0x000000000080781c */ /* 0x000fe60000f2e170 */
[----:B------:R-:W-:Y:S11]  /*6230*/  @P0 ISETP.EQ.AND P1, PT, R40, RZ, PT ;  /* 0x000000ff2800020c */ /* 0x000ff60003f22270 */
[----:B------:R-:W-:Y:S02]  /*6240*/  @!UPT UIADD3 URZ, UPT, UPT, URZ, URZ, URZ ;  /* 0x000000fffffff290 */ /* 0x000fe4000fffe0ff */
.L_x_124:
[----:B------:R-:W2:Y:S01]  /*6250*/  SYNCS.PHASECHK.TRANS64.TRYWAIT P0, [UR17+0x248], R6 ;  /* 0x00024806ff0075a7 */ /* 0x000ea20008001111 */
[----:B------:R-:W-:Y:S02]  /*6260*/  ELECT P2, URZ, PT ;  /* 0x0000000000ff782f */ /* 0x000fe40003840000 */
[----:B------:R-:W-:Y:S01]  /*6270*/  IADD3 R14, PT, PT, R14, 0x1, RZ ;  /* 0x000000010e0e7810 */ /* 0x000fe20007ffe0ff */
[----:B--2---:R-:W-:Y:S10]  /*6280*/  @!P0 BRA `(.L_x_125) ;  /* 0x0000003400408947 */ /* 0x004ff40003800000 */
.L_x_243:
[----:B------:R-:W-:Y:S01]  /*6290*/  PLOP3.LUT P1, PT, P1, P2, PT, 0xf2, 0x2f ;  /* 0x00000000002f781c */ /* 0x000fe20000f25e72 */
[----:B------:R-:W-:Y:S01]  /*62a0*/  UMOV UR18, 0x0 ;  /* 0x0000000000127882 */ /* 0x000fe20000000000 */
[----:B------:R-:W-:Y:S01]  /*62b0*/  UMOV UR19, 0x10000000 ;  /* 0x1000000000137882 */ /* 0x000fe20000000000 */
[----:B------:R-:W-:Y:S01]  /*62c0*/  UMOV UR12, UR36 ;  /* 0x00000024000c7c82 */ /* 0x000fe20008000000 */
[----:B------:R-:W-:Y:S01]  /*62d0*/  LOP3.LUT R15, R15, 0x1, RZ, 0x3c, !PT ;  /* 0x000000010f0f7812 */ /* 0x000fe200078e3cff */
[----:B------:R-:W-:Y:S01]  /*62e0*/  UPLOP3.LUT UP3, UPT, UPT, UPT, UPT, 0x80, 0x8 ;  /* 0x000000000008789c */ /* 0x000fe20003f6f070 */
[----:B------:R-:W-:Y:S07]  /*62f0*/  UMOV UR36, UR24 ;  /* 0x0000001800247c82 */ /* 0x000fee0008000000 */
[----:B-1----:R-:W-:Y:S01]  /*6300*/  @!P1 IADD3 R6, P0, PT, R16, 0x580, RZ ;  /* 0x0000058010069810 */ /* 0x002fe20007f1e0ff */
[----:B------:R-:W-:Y:S03]  /*6310*/  VOTEU.ALL UP0, P1 ;  /* 0x0000000000ff7886 */ /* 0x000fe60000800000 */
[----:B------:R-:W-:Y:S01]  /*6320*/  @!P1 R2UR UR5, R6 ;  /* 0x00000000060592ca */ /* 0x000fe200000e0000 */
[----:B------:R-:W-:Y:S01]  /*6330*/  @!P1 IMAD.X R0, RZ, RZ, R17, P0 ;  /* 0x000000ffff009224 */ /* 0x000fe200000e0611 */
[----:B------:R-:W-:Y:S01]  /*6340*/  @!UP0 USHF.L.U32 UR10, UR46, 0x6, URZ ;  /* 0x000000062e0a8899 */ /* 0x000fe200080006ff */
[----:B------:R-:W-:Y:S01]  /*6350*/  ISETP.NE.AND P0, PT, R14, 0x2, PT ;  /* 0x000000020e00780c */ /* 0x000fe20003f05270 */
[----:B------:R-:W-:Y:S02]  /*6360*/  @!UP0 USHF.L.U32 UR11, UR45, 0x6, URZ ;  /* 0x000000062d0b8899 */ /* 0x000fe400080006ff */
[----:B------:R-:W-:Y:S01]  /*6370*/  @!P1 R2UR UR4, R0 ;  /* 0x00000000000492ca */ /* 0x000fe200000e0000 */
[----:B------:R-:W-:Y:S01]  /*6380*/  @!UP0 UIADD3 UR8, UPT, UPT, UR17, 0x400, URZ ;  /* 0x0000040011088890 */ /* 0x000fe2000fffe0ff */
[----:B------:R-:W-:Y:S01]  /*6390*/  SEL R0, RZ, 0x1, P0 ;  /* 0x00000001ff007807 */ /* 0x000fe20000000000 */
[----:B------:R-:W-:Y:S01]  /*63a0*/  @!UP0 UIADD3 UR9, UPT, UPT, UR17, 0x240, URZ ;  /* 0x0000024011098890 */ /* 0x000fe2000fffe0ff */
[----:B------:R-:W-:Y:S01]  /*63b0*/  SEL R14, R14, RZ, P0 ;  /* 0x000000ff0e0e7207 */ /* 0x000fe20000000000 */
[----:B------:R-:W-:Y:S01]  /*63c0*/  VOTEU.ALL UP0, P1 ;  /* 0x0000000000ff7886 */ /* 0x000fe20000800000 */
[----:B------:R-:W-:Y:S01]  /*63d0*/  LOP3.LUT R13, R13, R0, RZ, 0x3c, !PT ;  /* 0x000000000d0d7212 */ /* 0x000fe200078e3cff */
[----:B------:R-:W-:Y:S01]  /*63e0*/  IMAD.U32 R6, RZ, RZ, UR5 ;  /* 0x00000005ff067e24 */ /* 0x000fe2000f8e00ff */
[----:B------:R-:W-:Y:S02]  /*63f0*/  UIADD3 UR46, UPT, UPT, UR7, UR57, URZ ;  /* 0x00000039072e7290 */ /* 0x000fe4000fffe0ff */
[----:B------:R-:W-:Y:S03]  /*6400*/  UIADD3 UR45, UPT, UPT, UR13, UR60, URZ ;  /* 0x0000003c0d2d7290 */ /* 0x000fe6000fffe0ff */
[----:B------:R-:W-:Y:S01]  /*6410*/  IMAD.U32 R7, RZ, RZ, UR4 ;  /* 0x00000004ff077e24 */ /* 0x000fe2000f8e00ff */
[----:B------:R-:W-:Y:S04]  /*6420*/  @!P1 R2UR UR4, R6 ;  /* 0x00000000060492ca */ /* 0x000fe800000e0000 */
[----:B------:R-:W-:Y:S11]  /*6430*/  @!P1 R2UR UR5, R7 ;  /* 0x00000000070592ca */ /* 0x000ff600000e0000 */
[----:B------:R-:W-:Y:S02]  /*6440*/  @!UPT UIADD3 URZ, UPT, UPT, URZ, URZ, URZ ;  /* 0x000000fffffff290 */ /* 0x000fe4000fffe0ff */
[----:B------:R2:W-:Y:S01]  /*6450*/  @!UP0 UTMALDG.3D [UR8], [UR4], desc[UR18] ;  /* 0x00001208040085b4 */ /* 0x0005e20008011000 */
[----:B------:R2:W-:Y:S01]  /*6460*/  @!P1 SYNCS.ARRIVE.TRANS64.RED.A0TR RZ, [UR17+0x240], R12 ;  /* 0x0002400cffff99a7 */ /* 0x0005e20008300411 */
[----:B------:R-:W-:Y:S01]  /*6470*/  SYNCS.ARRIVE.TRANS64.RED.A1T0 RZ, [UR55], RZ ;  /* 0x000000ffffff79a7 */ /* 0x000fe20008100437 */
[----:B------:R-:W-:Y:S05]  /*6480*/  BRA.U UP1, `(.L_x_126) ;  /* 0xfffffff5018c7547 */ /* 0x000fea000b83ffff */
[----:B------:R-:W-:Y:S07]  /*6490*/  MOV R0, UR17 ;  /* 0x0000001100007c02 */ /* 0x000fee0008000f00 */
.L_x_127:
[----:B-1----:R-:W-:-:S04]  /*64a0*/  SHF.L.U32 R2, R15, 0x1f, RZ ;  /* 0x0000001f0f027819 */ /* 0x002fc800000006ff */
[----:B------:R1:W3:Y:S03]  /*64b0*/  SYNCS.PHASECHK.TRANS64.TRYWAIT P0, [R0+URZ+0x248], R2 ;  /* 0x00024802000075a7 */ /* 0x0002e600080011ff */
[----:B---3--:R-:W-:Y:S05]  /*64c0*/  @!P0 NANOSLEEP.SYNCS 0x989680 ;  /* 0x009896800000895d */ /* 0x008fea0003900000 */
[----:B------:R-:W3:Y:S02]  /*64d0*/  @!P0 SYNCS.PHASECHK.TRANS64 P0, [R0+URZ+0x248], R2 ;  /* 0x00024802000085a7 */ /* 0x000ee400080010ff */
[----:B--23--:R-:W-:Y:S05]  /*64e0*/  @P0 EXIT ;  /* 0x000000000000094d */ /* 0x00cfea0003800000 */
[----:B------:R-:W-:Y:S05]  /*64f0*/  BRA `(.L_x_127) ;  /* 0xfffffffc00e87947 */ /* 0x000fea000383ffff */
.L_x_118:
[----:B------:R-:W-:-:S06]  /*6500*/  UISETP.GE.AND UP0, UPT, UR18, 0x4, UPT ;  /* 0x000000041200788c */ /* 0x000fcc000bf06270 */
[----:B------:R-:W-:-:S13]  /*6510*/  PLOP3.LUT P0, PT, PT, PT, UP0, 0x80, 0x8 ;  /* 0x000000000008781c */ /* 0x000fda0003f0f008 */
[----:B------:R-:W-:Y:S05]  /*6520*/  @!P0 EXIT ;  /* 0x000000000000894d */ /* 0x000fea0003800000 */
[----:B------:R-:W-:Y:S01]  /*6530*/  BAR.SYNC.DEFER_BLOCKING 0x6, 0xa0 ;  /* 0x0182800000007b1d */ /* 0x000fe20000010000 */
[C---:B------:R-:W-:Y:S01]  /*6540*/  IMAD.SHL.U32 R6, R78.reuse, 0x40, RZ ;  /* 0x000000404e067824 */ /* 0x040fe200078e00ff */
[----:B------:R-:W-:Y:S01]  /*6550*/  SHF.R.U32.HI R7, RZ, 0x1, R78 ;  /* 0x00000001ff077819 */ /* 0x000fe2000001164e */
[C---:B------:R-:W-:Y:S01]  /*6560*/  IMAD.SHL.U32 R4, R78.reuse, 0x8, RZ ;  /* 0x000000084e047824 */ /* 0x040fe200078e00ff */
[----:B------:R-:W-:Y:S01]  /*6570*/  CS2R R86, SRZ ;  /* 0x0000000000567805 */ /* 0x000fe2000001ff00 */
[----:B------:R-:W-:Y:S01]  /*6580*/  IMAD.U32 R37, R78, 0x10000, RZ ;  /* 0x000100004e257824 */ /* 0x000fe200078e00ff */
[----:B------:R-:W-:Y:S01]  /*6590*/  UMOV UR44, 0x400 ;  /* 0x00000400002c7882 */ /* 0x000fe20000000000 */
[C---:B------:R-:W-:Y:S01]  /*65a0*/  LOP3.LUT R5, R6.reuse, 0x180, RZ, 0xc0, !PT ;  /* 0x0000018006057812 */ /* 0x040fe200078ec0ff */
[----:B------:R-:W-:Y:S01]  /*65b0*/  ULEA UR44, UR55, UR44, 0x18 ;  /* 0x0000002c372c7291 */ /* 0x000fe2000f8ec0ff */
[----:B------:R-:W-:Y:S01]  /*65c0*/  LOP3.LUT R6, R6, 0x640, RZ, 0xc0, !PT ;  /* 0x0000064006067812 */ /* 0x000fe200078ec0ff */
[----:B------:R-:W1:Y:S01]  /*65d0*/  LDC.64 R74, c[0x0][0x888] ;  /* 0x00022200ff4a7b82 */ /* 0x000e620000000a00 */
[----:B------:R-:W-:Y:S01]  /*65e0*/  LOP3.LUT R4, R5, 0x30, R4, 0xf8, !PT ;  /* 0x0000003005047812 */ /* 0x000fe200078ef804 */
[----:B------:R-:W-:Y:S01]  /*65f0*/  IMAD.SHL.U32 R5, R82, 0x800, RZ ;  /* 0x0000080052057824 */ /* 0x000fe200078e00ff */
[----:B------:R-:W-:Y:S01]  /*6600*/  UIADD3 UR4, UPT, UPT, UR44, 0x1400, URZ ;  /* 0x000014002c047890 */ /* 0x000fe2000fffe0ff */
[----:B------:R-:W-:Y:S01]  /*6610*/  IMAD.SHL.U32 R79, R78, 0x10, RZ ;  /* 0x000000104e4f7824 */ /* 0x000fe200078e00ff */
[----:B------:R-:W-:Y:S01]  /*6620*/  LOP3.LUT R4, R4, 0x20, R7, 0x78, !PT ;  /* 0x0000002004047812 */ /* 0x000fe200078e7807 */
[----:B------:R-:W-:Y:S01]  /*6630*/  IMAD.MOV.U32 R36, RZ, RZ, RZ ;  /* 0x000000ffff247224 */ /* 0x000fe200078e00ff */
[----:B------:R-:W-:Y:S01]  /*6640*/  LOP3.LUT R5, R6, 0x800, R5, 0xf8, !PT ;  /* 0x0000080006057812 */ /* 0x000fe200078ef805 */
[----:B------:R-:W2:Y:S01]  /*6650*/  LDC.64 R76, c[0x0][0x890] ;  /* 0x00022400ff4c7b82 */ /* 0x000ea20000000a00 */
[----:B------:R-:W-:-:S02]  /*6660*/  LOP3.LUT R79, R79, 0x20, RZ, 0xc0, !PT ;  /* 0x000000204f4f7812 */ /* 0x000fc400078ec0ff */
[----:B------:R-:W-:Y:S02]  /*6670*/  CS2R R84, SRZ ;  /* 0x0000000000547805 */ /* 0x000fe4000001ff00 */
[----:B------:R-:W-:Y:S01]  /*6680*/  LOP3.LUT R80, R5, R4, RZ, 0xfc, !PT ;  /* 0x0000000405507212 */ /* 0x000fe200078efcff */
[----:B------:R-:W-:Y:S01]  /*6690*/  IMAD.SHL.U32 R5, R82, 0x200000, RZ ;  /* 0x0020000052057824 */ /* 0x000fe200078e00ff */
[----:B------:R-:W3:Y:S01]  /*66a0*/  LDCU UR53, c[0x0][0x370] ;  /* 0x00006e00ff3577ac */ /* 0x000ee20008000800 */
[----:B------:R-:W4:Y:S01]  /*66b0*/  LDS R0, [UR44+0x310] ;  /* 0x0003102cff007984 */ /* 0x000f220008000800 */
[----:B------:R-:W-:Y:S01]  /*66c0*/  IMAD.U32 R88, RZ, RZ, UR4 ;  /* 0x00000004ff587e24 */ /* 0x000fe2000f8e00ff */
[----:B------:R-:W1:Y:S01]  /*66d0*/  LDC.64 R72, c[0x0][0x8b0] ;  /* 0x00022c00ff487b82 */ /* 0x000e620000000a00 */
[----:B------:R-:W-:Y:S01]  /*66e0*/  LOP3.LUT R5, R5, 0x200000, RZ, 0xc0, !PT ;  /* 0x0020000005057812 */ /* 0x000fe200078ec0ff */
[----:B------:R-:W-:Y:S01]  /*66f0*/  VIADD R4, R80, UR44 ;  /* 0x0000002c50047c36 */ /* 0x000fe20008000000 */
[----:B------:R-:W1:Y:S02]  /*6700*/  LDCU.64 UR62, c[0x0][0x348] ;  /* 0x00006900ff3e77ac */ /* 0x000e640008000a00 */
[----:B------:R-:W-:-:S02]  /*6710*/  LOP3.LUT R37, R5, 0x400000, R37, 0xf8, !PT ;  /* 0x0040000005257812 */ /* 0x000fc400078ef825 */
[----:B------:R-:W-:Y:S01]  /*6720*/  IADD3 R79, PT, PT, -R79, 0x400, R4 ;  /* 0x000004004f4f7810 */ /* 0x000fe20007ffe104 */
[----:B------:R-:W1:Y:S01]  /*6730*/  LDC.64 R70, c[0x0][0x8a8] ;  /* 0x00022a00ff467b82 */ /* 0x000e620000000a00 */
[----:B------:R-:W1:Y:S01]  /*6740*/  LDCU UR41, c[0x0][0xb0c] ;  /* 0x00016180ff2977ac */ /* 0x000e620008000800 */
[----:B------:R-:W1:Y:S01]  /*6750*/  LDCU UR39, c[0x0][0xb30] ;  /* 0x00016600ff2777ac */ /* 0x000e620008000800 */
[----:B------:R-:W1:Y:S01]  /*6760*/  LDCU.64 UR58, c[0x0][0x888] ;  /* 0x00011100ff3a77ac */ /* 0x000e620008000a00 */
[----:B------:R-:W1:Y:S01]  /*6770*/  LDCU.64 UR42, c[0x0][0xb28] ;  /* 0x00016500ff2a77ac */ /* 0x000e620008000a00 */
[----:B------:R-:W1:Y:S01]  /*6780*/  LDCU.128 UR48, c[0x0][0xb10] ;  /* 0x00016200ff3077ac */ /* 0x000e620008000c00 */
[----:B------:R-:W1:Y:S01]  /*6790*/  LDCU UR52, c[0x0][0x374] ;  /* 0x00006e80ff3477ac */ /* 0x000e620008000800 */
[----:B------:R-:W-:Y:S01]  /*67a0*/  UIADD3 UR56, UPT, UPT, UR44, 0x400, URZ ;  /* 0x000004002c387890 */ /* 0x000fe2000fffe0ff */
[----:B--234-:R-:W-:-:S11]  /*67b0*/  IMAD.IADD R37, R0, 0x1, R37 ;  /* 0x0000000100257824 */ /* 0x01cfd600078e0225 */
.L_x_145:
[----:B------:R-:W-:Y:S02]  /*67c0*/  LEA R3, R84, UR44, 0x3 ;  /* 0x0000002c54037c11 */ /* 0x000fe4000f8e18ff */
[----:B------:R-:W-:Y:S02]  /*67d0*/  SHF.L.U32 R0, R86, 0x1f, RZ ;  /* 0x0000001f56007819 */ /* 0x000fe400000006ff */
[----:B------:R-:W-:Y:S02]  /*67e0*/  LEA R4, R84, UR44, 0x4 ;  /* 0x0000002c54047c11 */ /* 0x000fe4000f8e20ff */
[----:B--2---:R-:W2:Y:S02]  /*67f0*/  SYNCS.PHASECHK.TRANS64.TRYWAIT P0, [R3+URZ+0x260], R0 ;  /* 0x00026000030075a7 */ /* 0x004ea400080011ff */
[----:B-12---:R-:W-:Y:S05]  /*6800*/  @!P0 BRA `(.L_x_128) ;  /* 0x0000002c00f88947 */ /* 0x006fea0003800000 */
.L_x_244:
[----:B------:R-:W3:Y:S01]  /*6810*/  LDS.128 R4, [R4+0x2f0] ;  /* 0x0002f00004047984 */ /* 0x000ee20000000c00 */
[----:B------:R-:W-:Y:S01]  /*6820*/  UISETP.GE.AND UP0, UPT, UR40, 0x1, UPT ;  /* 0x000000012800788c */ /* 0x000fe2000bf06270 */
[----:B------:R-:W-:Y:S01]  /*6830*/  @!PT LDS RZ, [RZ] ;  /* 0x00000000fffff984 */ /* 0x000fe20000000800 */
[----:B------:R-:W-:Y:S01]  /*6840*/  @!PT LDS RZ, [RZ] ;  /* 0x00000000fffff984 */ /* 0x000fe20000000800 */
[----:B------:R-:W-:Y:S01]  /*6850*/  @!PT LDS RZ, [RZ] ;  /* 0x00000000fffff984 */ /* 0x000fe20000000800 */
[----:B------:R-:W-:Y:S01]  /*6860*/  @!PT LDS RZ, [RZ] ;  /* 0x00000000fffff984 */ /* 0x000fe20000000800 */
[----:B------:R4:W-:Y:S06]  /*6870*/  MEMBAR.ALL.CTA ;  /* 0x0000000000007992 */ /* 0x0009ec0000008000 */
[----:B----4-:R-:W4:Y:S01]  /*6880*/  FENCE.VIEW.ASYNC.S ;  /* 0x00000000000073c6 */ /* 0x010f220000000000 */
[----:B---3--:R-:W-:Y:S11]  /*6890*/  LOP3.LUT P0, RZ, R6, 0x1, RZ, 0xc0, !PT ;  /* 0x0000000106ff7812 */ /* 0x008ff6000780c0ff */
[----:B------:R-:W-:Y:S02]  /*68a0*/  @!UPT UIADD3 URZ, UPT, UPT, URZ, URZ, URZ ;  /* 0x000000fffffff290 */ /* 0x000fe4000fffe0ff */
[----:B----4-:R-:W-:Y:S01]  /*68b0*/  VOTEU.ANY UP1, P0 ;  /* 0x0000000000ff7886 */ /* 0x010fe20000020100 */
[----:B------:R-:W-:Y:S01]  /*68c0*/  PLOP3.LUT P0, PT, PT, PT, UP1, 0x80, 0x8 ;  /* 0x000000000008781c */ /* 0x000fe20003f0f018 */
[----:B------:R-:W-:Y:S11]  /*68d0*/  UP2UR UR47, UPR, URZ, 0x2 ;  /* 0x00000002ff2f7883 */ /* 0x000ff60008000000 */
[----:B------:R-:W-:Y:S01]  /*68e0*/  @!UPT UIADD3 URZ, UPT, UPT, URZ, URZ, URZ ;  /* 0x000000fffffff290 */ /* 0x000fe2000fffe0ff */
        /* <DEDUP_REMOVED lines=13> */
[----:B------:R-:W3:Y:S01]  /*69c0*/  LDCU UR12, c[0x0][0xb20] ;  /* 0x00016400ff0c77ac */ /* 0x000ee20008000800 */
[----:B-1----:R-:W-:Y:S02]  /*69d0*/  UIMAD.WIDE.U32 UR4, UR52, UR51, URZ ;  /* 0x00000033340472a5 */ /* 0x002fe4000f8e00ff */
[----:B------:R-:W-:Y:S02]  /*69e0*/  UIMAD.WIDE.U32 UR6, UR53, UR48, URZ ;  /* 0x00000030350672a5 */ /* 0x000fe4000f8e00ff */
[----:B------:R-:W-:Y:S02]  /*69f0*/  UISETP.NE.AND UP0, UPT, UR50, 0x1, UPT ;  /* 0x000000013200788c */ /* 0x000fe4000bf05270 */
[----:B------:R-:W-:Y:S02]  /*6a00*/  UIMAD.WIDE.U32 UR8, UR37, UR51, URZ ;  /* 0x00000033250872a5 */ /* 0x000fe4000f8e00ff */
[----:B------:R-:W-:Y:S02]  /*6a10*/  UIMAD.WIDE.U32 UR10, UR38, UR48, URZ ;  /* 0x00000030260a72a5 */ /* 0x000fe4000f8e00ff */
[----:B------:R-:W-:Y:S02]  /*6a20*/  UISETP.NE.AND UP1, UPT, UR41, 0x1, UPT ;  /* 0x000000012900788c */ /* 0x000fe4000bf25270 */
[----:B------:R-:W-:Y:S01]  /*6a30*/  UISETP.NE.AND UP2, UPT, UR40, 0x1, UPT ;  /* 0x000000012800788c */ /* 0x000fe2000bf45270 */
[----:B------:R-:W-:Y:S02]  /*6a40*/  UMOV UR4, UR5 ;  /* 0x0000000500047c82 */ /* 0x000fe40008000000 */
[----:B---3--:R-:W-:Y:S03]  /*6a50*/  USHF.R.U32.HI UR5, URZ, UR12, UR4 ;  /* 0x0000000cff057299 */ /* 0x008fe60008011604 */
[----:B------:R-:W-:Y:S02]  /*6a60*/  UMOV UR4, UR7 ;  /* 0x0000000700047c82 */ /* 0x000fe40008000000 */
[----:B------:R-:W-:Y:S02]  /*6a70*/  USHF.R.U32.HI UR7, URZ, UR49, UR4 ;  /* 0x00000031ff077299 */ /* 0x000fe40008011604 */
[----:B------:R-:W-:Y:S02]  /*6a80*/  USEL UR4, UR52, UR5, !UP0 ;  /* 0x0000000534047287 */ /* 0x000fe4000c000000 */
[----:B------:R-:W-:Y:S01]  /*6a90*/  USEL UR7, UR53, UR7, !UP1 ;  /* 0x0000000735077287 */ /* 0x000fe2000c800000 */
[----:B------:R-:W-:Y:S01]  /*6aa0*/  UMOV UR5, UR9 ;  /* 0x0000000900057c82 */ /* 0x000fe20008000000 */
[----:B------:R-:W-:Y:S02]  /*6ab0*/  UIMAD.WIDE.U32 UR8, UR4, UR42, URZ ;  /* 0x0000002a040872a5 */ /* 0x000fe4000f8e00ff */
[----:B------:R-:W-:Y:S03]  /*6ac0*/  USHF.R.U32.HI UR6, URZ, UR12, UR5 ;  /* 0x0000000cff067299 */ /* 0x000fe60008011605 */
[----:B------:R-:W-:Y:S01]  /*6ad0*/  UMOV UR5, UR11 ;  /* 0x0000000b00057c82 */ /* 0x000fe20008000000 */
[----:B------:R-:W-:Y:S02]  /*6ae0*/  UIMAD.WIDE.U32 UR10, UR7, UR42, URZ ;  /* 0x0000002a070a72a5 */ /* 0x000fe4000f8e00ff */
[----:B------:R-:W-:Y:S02]  /*6af0*/  USHF.R.U32.HI UR12, URZ, UR49, UR5 ;  /* 0x00000031ff0c7299 */ /* 0x000fe40008011605 */
[----:B------:R-:W-:Y:S01]  /*6b00*/  USEL UR6, UR37, UR6, !UP0 ;  /* 0x0000000625067287 */ /* 0x000fe2000c000000 */
[----:B------:R-:W-:Y:S02]  /*6b10*/  UMOV UR5, UR9 ;  /* 0x0000000900057c82 */ /* 0x000fe40008000000 */
[----:B------:R-:W-:Y:S01]  /*6b20*/  UMOV UR10, UR11 ;  /* 0x0000000b000a7c82 */ /* 0x000fe20008000000 */
[----:B------:R-:W-:Y:S02]  /*6b30*/  @UP2 USHF.R.U32.HI UR4, URZ, UR43, UR5 ;  /* 0x0000002bff042299 */ /* 0x000fe40008011605 */
[----:B------:R-:W-:Y:S02]  /*6b40*/  @UP2 USHF.R.U32.HI UR7, URZ, UR43, UR10 ;  /* 0x0000002bff072299 */ /* 0x000fe4000801160a */
[----:B------:R-:W-:Y:S02]  /*6b50*/  UIMAD UR4, UR40, UR4, URZ ;  /* 0x00000004280472a4 */ /* 0x000fe4000f8e02ff */
[----:B------:R-:W-:Y:S02]  /*6b60*/  UIMAD.WIDE.U32 UR10, UR6, UR42, URZ ;  /* 0x0000002a060a72a5 */ /* 0x000fe4000f8e00ff */
[----:B------:R-:W-:Y:S02]  /*6b70*/  USEL UR5, UR38, UR12, !UP1 ;  /* 0x0000000c26057287 */ /* 0x000fe4000c800000 */
[----:B------:R-:W-:Y:S02]  /*6b80*/  UIMAD UR8, UR40, UR7, URZ ;  /* 0x00000007280872a4 */ /* 0x000fe4000f8e02ff */
[----:B------:R-:W-:Y:S03]  /*6b90*/  UISETP.GE.AND UP0, UPT, UR6, UR4, UPT ;  /* 0x000000040600728c */ /* 0x000fe6000bf06270 */
[----:B------:R-:W-:Y:S01]  /*6ba0*/  UMOV UR4, UR11 ;  /* 0x0000000b00047c82 */ /* 0x000fe20008000000 */
[----:B------:R-:W-:Y:S02]  /*6bb0*/  UISETP.GE.OR UP0, UPT, UR5, UR8, UP0 ;  /* 0x000000080500728c */ /* 0x000fe40008706670 */
[----:B------:R-:W-:Y:S02]  /*6bc0*/  USHF.R.U32.HI UR4, URZ, UR43, UR4 ;  /* 0x0000002bff047299 */ /* 0x000fe40008011604 */
[----:B------:R-:W-:Y:S02]  /*6bd0*/  UIMAD.WIDE.U32 UR8, UR5, UR42, URZ ;  /* 0x0000002a050872a5 */ /* 0x000fe4000f8e00ff */
[----:B------:R-:W-:Y:S02]  /*6be0*/  USEL UR11, UR6, UR4, !UP2 ;  /* 0x00000004060b7287 */ /* 0x000fe4000d000000 */
[----:B------:R-:W-:Y:S02]  /*6bf0*/  UIADD3 UR8, UPT, UPT, -UR5, URZ, URZ ;  /* 0x000000ff05087290 */ /* 0x000fe4000fffe1ff */
[----:B------:R-:W-:Y:S01]  /*6c00*/  UIADD3 UR10, UPT, UPT, -UR11, URZ, URZ ;  /* 0x000000ff0b0a7290 */ /* 0x000fe2000fffe1ff */
[----:B------:R-:W-:Y:S01]  /*6c10*/  @!UP0 UMOV UR4, UR9 ;  /* 0x0000000900048c82 */ /* 0x000fe20008000000 */
[----:B------:R-:W-:Y:S02]  /*6c20*/  UIADD3 UR9, UPT, UPT, -UR6, URZ, URZ ;  /* 0x000000ff06097290 */ /* 0x000fe4000fffe1ff */
[----:B------:R-:W-:Y:S02]  /*6c30*/  @!UP0 USHF.R.U32.HI UR4, URZ, UR43, UR4 ;  /* 0x0000002bff048299 */ /* 0x000fe40008011604 */
[----:B------:R-:W-:Y:S02]  /*6c40*/  UIMAD UR10, UR40, UR10, UR6 ;  /* 0x0000000a280a72a4 */ /* 0x000fe4000f8e0206 */
[----:B------:R-:W-:Y:S04]  /*6c50*/  @!UP0 USEL UR4, UR5, UR4, !UP2 ;  /* 0x0000000405048287 */ /* 0x000fe8000d000000 */
[----:B------:R-:W-:Y:S02]  /*6c60*/  @!UP0 UIMAD UR10, UR7, UR10, UR4 ;  /* 0x0000000a070a82a4 */ /* 0x000fe4000f8e0204 */
[----:B------:R-:W-:Y:S02]  /*6c70*/  @!UP0 UIADD3 UR11, UPT, UPT, UR11, -UR4, URZ ;  /* 0x800000040b0b8290 */ /* 0x000fe4000fffe0ff */
[----:B------:R-:W-:Y:S02]  /*6c80*/  UIMAD UR7, UR41, UR8, UR38 ;  /* 0x00000008290772a4 */ /* 0x000fe4000f8e0226 */
[----:B------:R-:W-:Y:S02]  /*6c90*/  @!UP0 UIMAD UR6, UR11, UR40, UR5 ;  /* 0x000000280b0682a4 */ /* 0x000fe4000f8e0205 */
[----:B------:R-:W-:Y:S01]  /*6ca0*/  UIMAD UR4, UR50, UR9, UR37 ;  /* 0x00000009320472a4 */ /* 0x000fe2000f8e0225 */
[----:B------:R-:W-:Y:S02]  /*6cb0*/  @!UP0 UMOV UR5, UR10 ;  /* 0x0000000a00058c82 */ /* 0x000fe40008000000 */
[----:B------:R-:W-:Y:S02]  /*6cc0*/  UIMAD UR38, UR5, UR41, UR7 ;  /* 0x00000029052672a4 */ /* 0x000fe4000f8e0207 */
[----:B------:R-:W-:Y:S11]  /*6cd0*/  UIMAD UR37, UR6, UR50, UR4 ;  /* 0x00000032062572a4 */ /* 0x000ff6000f8e0204 */
[----:B------:R-:W-:Y:S01]  /*6ce0*/  @!UPT UIADD3 URZ, UPT, UPT, URZ, URZ, URZ ;  /* 0x000000fffffff290 */ /* 0x000fe2000fffe0ff */
.L_x_129:
[----:B-1----:R-:W-:Y:S01]  /*6cf0*/  UISETP.NE.AND UP0, UPT, UR39, 0x1, UPT ;  /* 0x000000012700788c */ /* 0x002fe2000bf05270 */
[----:B------:R-:W-:Y:S10]  /*6d00*/  IADD3 R84, PT, PT, R84, 0x1, RZ ;  /* 0x0000000154547810 */ /* 0x000ff40007ffe0ff */
[----:B------:R-:W1:Y:S01]  /*6d10*/  @!UP0 LDCU.128 UR12, c[0x0][0xb10] ;  /* 0x00016200ff0c87ac */ /* 0x000e620008000c00 */
[----:B------:R-:W3:Y:S01]  /*6d20*/  @!UP0 LDCU UR5, c[0x0][0xb0c] ;  /* 0x00016180ff0587ac */ /* 0x000ee20008000800 */
[----:B------:R-:W4:Y:S01]  /*6d30*/  @!UP0 LDCU UR10, c[0x0][0xb20] ;  /* 0x00016400ff0a87ac */ /* 0x000f220008000800 */
[----:B-1----:R-:W-:Y:S02]  /*6d40*/  UIMAD.WIDE.U32 UR8, UR38, UR12, URZ ;  /* 0x0000000c260872a5 */ /* 0x002fe4000f8e00ff */
[----:B------:R-:W-:Y:S02]  /*6d50*/  UIMAD.WIDE.U32 UR6, UR37, UR15, URZ ;  /* 0x0000000f250672a5 */ /* 0x000fe4000f8e00ff */
[----:B------:R-:W-:Y:S03]  /*6d60*/  @!UP0 UISETP.NE.AND UP1, UPT, UR14, 0x1, UPT ;  /* 0x000000010e00888c */ /* 0x000fe6000bf25270 */
[----:B------:R-:W-:Y:S01]  /*6d70*/  @!UP0 UMOV UR4, UR9 ;  /* 0x0000000900048c82 */ /* 0x000fe20008000000 */
[----:B---3--:R-:W-:Y:S02]  /*6d80*/  @!UP0 UISETP.NE.AND UP2, UPT, UR5, 0x1, UPT ;  /* 0x000000010500888c */ /* 0x008fe4000bf45270 */
[----:B------:R-:W-:Y:S01]  /*6d90*/  @!UP0 USHF.R.U32.HI UR4, URZ, UR13, UR4 ;  /* 0x0000000dff048299 */ /* 0x000fe20008011604 */
[----:B------:R-:W-:Y:S02]  /*6da0*/  @!UP0 UMOV UR6, UR7 ;  /* 0x0000000700068c82 */ /* 0x000fe40008000000 */
[----:B----4-:R-:W-:Y:S02]  /*6db0*/  @!UP0 USHF.R.U32.HI UR6, URZ, UR10, UR6 ;  /* 0x0000000aff068299 */ /* 0x010fe40008011606 */
[----:B------:R-:W-:Y:S02]  /*6dc0*/  @!UP0 USEL UR7, UR38, UR4, !UP2 ;  /* 0x0000000426078287 */ /* 0x000fe4000d000000 */
[----:B------:R-:W-:Y:S04]  /*6dd0*/  @!UP0 USEL UR6, UR37, UR6, !UP1 ;  /* 0x0000000625068287 */ /* 0x000fe8000c800000 */
[----:B------:R-:W-:Y:S02]  /*6de0*/  @!UP0 UIADD3 UR4, UPT, UPT, -UR7, UR6, URZ ;  /* 0x0000000607048290 */ /* 0x000fe4000fffe1ff */
[----:B------:R-:W-:Y:S02]  /*6df0*/  @!UP0 UIADD3 UR6, UPT, UPT, UR7, -UR6, URZ ;  /* 0x8000000607068290 */ /* 0x000fe4000fffe0ff */
[----:B------:R-:W-:Y:S02]  /*6e00*/  @!UP0 UIMAD UR38, UR4, UR5, UR38 ;  /* 0x00000005042682a4 */ /* 0x000fe4000f8e0226 */
[----:B------:R-:W-:Y:S02]  /*6e10*/  @!UP0 UIMAD UR37, UR6, UR14, UR37 ;  /* 0x0000000e062582a4 */ /* 0x000fe4000f8e0225 */
[----:B------:R-:W-:Y:S09]  /*6e20*/  ULOP3.LUT UP0, URZ, UR56, 0x1b0, URZ, 0xc0, !UPT ;  /* 0x000001b038ff7892 */ /* 0x000ff2000f80c0ff */
[----:B------:R-:W-:Y:S05]  /*6e30*/  BRA.U !UP0, `(.L_x_130) ;  /* 0x0000000108407547 */ /* 0x000fea000b800000 */
[----:B------:R-:W1:Y:S01]  /*6e40*/  LDCU.64 UR8, c[0x4][0x80] ;  /* 0x01001000ff0877ac */ /* 0x000e620008000a00 */
[----:B------:R-:W-:Y:S01]  /*6e50*/  MOV R3, 0x0 ;  /* 0x0000000000037802 */ /* 0x000fe20000000f00 */
[----:B------:R-:W-:Y:S02]  /*6e60*/  HFMA2 R12, -RZ, RZ, 0, 5.9604644775390625e-08 ;  /* 0x00000001ff0c7431 */ /* 0x000fe400000001ff */
[----:B------:R-:W-:Y:S02]  /*6e70*/  IMAD.MOV.U32 R8, RZ, RZ, 0x70 ;  /* 0x00000070ff087424 */ /* 0x000fe400078e00ff */
[----:B------:R-:W-:Y:S01]  /*6e80*/  IMAD.MOV.U32 R13, RZ, RZ, RZ ;  /* 0x000000ffff0d7224 */ /* 0x000fe200078e00ff */
[----:B------:R-:W3:Y:S01]  /*6e90*/  LDCU.64 UR6, c[0x4][0x88] ;  /* 0x01001100ff0677ac */ /* 0x000ee20008000a00 */
[----:B------:R-:W4:Y:S01]  /*6ea0*/  LDC.64 R2, c[0x4][R3] ;  /* 0x0100000003027b82 */ /* 0x000f220000000a00 */
[----:B------:R-:W2:Y:S01]  /*6eb0*/  LDCU.64 UR4, c[0x4][0x8] ;  /* 0x01000100ff0477ac */ /* 0x000ea20008000a00 */
[----:B-1----:R-:W-:Y:S01]  /*6ec0*/  MOV R5, UR9 ;  /* 0x0000000900057c02 */ /* 0x002fe20008000f00 */
[----:B------:R-:W-:Y:S01]  /*6ed0*/  IMAD.U32 R4, RZ, RZ, UR8 ;  /* 0x00000008ff047e24 */ /* 0x000fe2000f8e00ff */
[----:B---3--:R-:W-:Y:S01]  /*6ee0*/  MOV R7, UR7 ;  /* 0x0000000700077c02 */ /* 0x008fe20008000f00 */
[----:B------:R-:W-:Y:S01]  /*6ef0*/  IMAD.U32 R6, RZ, RZ, UR6 ;  /* 0x00000006ff067e24 */ /* 0x000fe2000f8e00ff */
[----:B--2---:R-:W-:Y:S01]  /*6f00*/  MOV R11, UR5 ;  /* 0x00000005000b7c02 */ /* 0x004fe20008000f00 */
[----:B------:R-:W-:Y:S02]  /*6f10*/  IMAD.U32 R10, RZ, RZ, UR4 ;  /* 0x00000004ff0a7e24 */ /* 0x000fe4000f8e00ff */
[----:B------:R-:W-:Y:S07]  /*6f20*/  LEPC R20, `(.L_x_130) ;  /* 0x000000001014794e */ /* 0x000fee0000000000 */
[----:B----45:R-:W-:Y:S05]  /*6f30*/  CALL.ABS.NOINC R2 ;  /* 0x0000000002007343 */ /* 0x030fea0003c00000 */
.L_x_130:
[----:B------:R-:W-:Y:S01]  /*6f40*/  LOP3.LUT P0, RZ, R88, 0x1b0, RZ, 0xc0, !PT ;  /* 0x000001b058ff7812 */ /* 0x000fe2000780c0ff */
[----:B------:R-:W-:Y:S11]  /*6f50*/  BSSY.RECONVERGENT B6, `(.L_x_131) ;  /* 0x0000013000067945 */ /* 0x000ff60003800200 */
[----:B------:R-:W-:Y:S01]  /*6f60*/  @!UPT UIADD3 URZ, UPT, UPT, URZ, URZ, URZ ;  /* 0x000000fffffff290 */ /* 0x000fe2000fffe0ff */
[----:B------:R-:W-:Y:S05]  /*6f70*/  @!P0 BRA `(.L_x_132) ;  /* 0x0000000000408947 */ /* 0x000fea0003800000 */
        /* <DEDUP_REMOVED lines=16> */
.L_x_132:
[----:B------:R-:W-:Y:S05]  /*7080*/  BSYNC.RECONVERGENT B6 ;  /* 0x0000000000067941 */ /* 0x000fea0003800200 */
.L_x_131:
[----:B------:R-:W-:Y:S01]  /*7090*/  ISETP.NE.U32.AND P3, PT, R76, RZ, PT ;  /* 0x000000ff4c00720c */ /* 0x000fe20003f65070 */
[----:B------:R-:W-:Y:S01]  /*70a0*/  UISETP.NE.AND UP1, UPT, UR61, URZ, UPT ;  /* 0x000000ff3d00728c */ /* 0x000fe2000bf25270 */
[----:B------:R-:W-:Y:S02]  /*70b0*/  ISETP.NE.U32.AND P4, PT, R72, RZ, PT ;  /* 0x000000ff4800720c */ /* 0x000fe40003f85070 */
[----:B------:R-:W-:Y:S02]  /*70c0*/  ISETP.NE.AND.EX P3, PT, R77, RZ, PT, P3 ;  /* 0x000000ff4d00720c */ /* 0x000fe40003f65330 */
[----:B------:R-:W-:Y:S02]  /*70d0*/  PLOP3.LUT P1, PT, PT, PT, PT, 0x8, 0x80 ;  /* 0x000000000080781c */ /* 0x000fe40003f2e170 */
[----:B------:R-:W-:Y:S02]  /*70e0*/  PLOP3.LUT P0, PT, PT, PT, UP1, 0x80, 0x8 ;  /* 0x000000000008781c */ /* 0x000fe40003f0f018 */
[----:B------:R-:W-:Y:S02]  /*70f0*/  ISETP.NE.AND.EX P4, PT, R73, RZ, PT, P4 ;  /* 0x000000ff4900720c */ /* 0x000fe40003f85340 */
[----:B------:R-:W1:Y:S09]  /*7100*/  @UP1 LDCU.64 UR4, c[0x0][0x888] ;  /* 0x00011100ff0417ac */ /* 0x000e720008000a00 */
[----:B------:R-:W-:Y:S01]  /*7110*/  @P0 PLOP3.LUT P1, PT, P3, PT, PT, 0x80, 0x8 ;  /* 0x000000000008081c */ /* 0x000fe20001f2f070 */
[----:B-1----:R-:W-:Y:S04]  /*7120*/  @UP1 UISETP.NE.U32.AND UP0, UPT, UR4, URZ, UPT ;  /* 0x000000ff0400128c */ /* 0x002fe8000bf05070 */
[----:B------:R-:W-:Y:S04]  /*7130*/  @UP1 UISETP.NE.AND.EX UP0, UPT, UR5, URZ, UPT, UP0 ;  /* 0x000000ff0500128c */ /* 0x000fe8000bf05300 */
[----:B------:R-:W-:Y:S01]  /*7140*/  @UP1 USEL UR4, URZ, 0xffffffff, UP0 ;  /* 0xffffffffff041887 */ /* 0x000fe20008000000 */
[----:B------:R-:W-:Y:S11]  /*7150*/  @!P3 BRA `(.L_x_133) ;  /* 0x000000000030b947 */ /* 0x000ff60003800000 */
[----:B------:R-:W-:Y:S01]  /*7160*/  ISETP.NE.U32.AND P2, PT, R74, RZ, PT ;  /* 0x000000ff4a00720c */ /* 0x000fe20003f45070 */
[----:B------:R-:W1:Y:S01]  /*7170*/  LDCU.64 UR6, c[0x0][0x358] ;  /* 0x00006b00ff0677ac */ /* 0x000e620008000a00 */
[----:B------:R-:W-:Y:S02]  /*7180*/  IMAD.MOV.U32 R81, RZ, RZ, 0x1 ;  /* 0x00000001ff517424 */ /* 0x000fe400078e00ff */
[----:B------:R-:W-:Y:S11]  /*7190*/  ISETP.NE.AND.EX P2, PT, R75, RZ, PT, P2 ;  /* 0x000000ff4b00720c */ /* 0x000ff60003f45320 */
[----:B------:R-:W-:Y:S02]  /*71a0*/  @!UPT UIADD3 URZ, UPT, UPT, URZ, URZ, URZ ;  /* 0x000000fffffff290 */ /* 0x000fe4000fffe0ff */
[----:B------:R-:W3:Y:S01]  /*71b0*/  @P2 LDC.64 R2, c[0x0][0x888] ;  /* 0x00022200ff022b82 */ /* 0x000ee20000000a00 */
[----:B--2---:R-:W-:Y:S04]  /*71c0*/  @P2 IMAD R0, R76, UR36, RZ ;  /* 0x000000244c002c24 */ /* 0x004fe8000f8e02ff */
[----:B---3--:R-:W-:Y:S04]  /*71d0*/  @P2 IMAD.WIDE R2, R0, 0x4, R2 ;  /* 0x0000000400022825 */ /* 0x008fe800078e0202 */
[----:B------:R-:W-:Y:S01]  /*71e0*/  HFMA2 R0, -RZ, RZ, 0, 5.9604644775390625e-08 ;  /* 0x00000001ff007431 */ /* 0x000fe200000001ff */
[----:B-1---5:R1:W5:Y:S04]  /*71f0*/  @P2 LDG.E R40, desc[UR6][R2.64] ;  /* 0x0000000602282981 */ /* 0x022368000c1e1900 */
[----:B------:R-:W-:Y:S01]  /*7200*/  @!P2 PRMT R81, R0, 0x7610, R81 ;  /* 0x000076100051a816 */ /* 0x000fe20000000051 */
[----:B-1----:R-:W3:Y:S06]  /*7210*/  @!P2 LDC R40, c[0x0][0x880] ;  /* 0x00022000ff28ab82 */ /* 0x002eec0000000800 */
.L_x_133:
[----:B------:R-:W-:Y:S05]  /*7220*/  @!P4 BRA `(.L_x_134) ;  /* 0x000000000024c947 */ /* 0x000fea0003800000 */
[----:B------:R-:W-:Y:S01]  /*7230*/  ISETP.NE.U32.AND P2, PT, R70, RZ, PT ;  /* 0x000000ff4600720c */ /* 0x000fe20003f45070 */
[----:B------:R-:W1:Y:S03]  /*7240*/  LDCU.64 UR6, c[0x0][0x358] ;  /* 0x00006b00ff0677ac */ /* 0x000e660008000a00 */
[----:B------:R-:W-:Y:S11]  /*7250*/  ISETP.NE.AND.EX P2, PT, R71, RZ, PT, P2 ;  /* 0x000000ff4700720c */ /* 0x000ff60003f45320 */
[----:B------:R-:W-:Y:S02]  /*7260*/  @!UPT UIADD3 URZ, UPT, UPT, URZ, URZ, URZ ;  /* 0x000000fffffff290 */ /* 0x000fe4000fffe0ff */
[----:B------:R-:W4:Y:S01]  /*7270*/  @P2 LDC.64 R2, c[0x0][0x8a8] ;  /* 0x00022a00ff022b82 */ /* 0x000f220000000a00 */
[----:B--2---:R-:W-:Y:S04]  /*7280*/  @P2 IMAD R0, R72, UR36, RZ ;  /* 0x0000002448002c24 */ /* 0x004fe8000f8e02ff */
[----:B----4-:R-:W-:Y:S05]  /*7290*/  @P2 IMAD.WIDE R2, R0, 0x4, R2 ;  /* 0x0000000400022825 */ /* 0x010fea00078e0202 */
[----:B-1---5:R1:W5:Y:S02]  /*72a0*/  @P2 LDG.E R38, desc[UR6][R2.64] ;  /* 0x0000000602262981 */ /* 0x022364000c1e1900 */
[----:B-1----:R-:W4:Y:S02]  /*72b0*/  @!P2 LDC R38, c[0x0][0x8a0] ;  /* 0x00022800ff26ab82 */ /* 0x002f240000000800 */
.L_x_134:
[----:B---3-5:R-:W-:Y:S01]  /*72c0*/  @P0 ISETP.NE.AND P4, PT, R40, RZ, PT ;  /* 0x000000ff2800020c */ /* 0x028fe20003f85270 */
[----:B--2---:R-:W-:Y:S01]  /*72d0*/  IMAD.U32 R0, RZ, RZ, UR4 ;  /* 0x00000004ff007e24 */ /* 0x004fe2000f8e00ff */
[----:B------:R-:W-:Y:S01]  /*72e0*/  @P0 LOP3.LUT P2, RZ, R81, 0xff, RZ, 0xc0, !PT ;  /* 0x000000ff51ff0812 */ /* 0x000fe2000784c0ff */
[----:B------:R-:W-:Y:S01]  /*72f0*/  BSSY B1, `(.L_x_135) ;  /* 0x0000034000017945 */ /* 0x000fe20003800000 */
[----:B------:R-:W-:Y:S02]  /*7300*/  @P0 SEL R2, RZ, 0xffffffff, P4 ;  /* 0xffffffffff020807 */ /* 0x000fe40002000000 */
[----:B------:R-:W-:Y:S02]  /*7310*/  CS2R R50, SRZ ;  /* 0x0000000000327805 */ /* 0x000fe4000001ff00 */
[----:B------:R-:W-:Y:S02]  /*7320*/  LEA R83, R36, UR44, 0x3 ;  /* 0x0000002c24537c11 */ /* 0x000fe4000f8e18ff */
[----:B------:R-:W-:Y:S02]  /*7330*/  CS2R R48, SRZ ;  /* 0x0000000000307805 */ /* 0x000fe4000001ff00 */
[----:B------:R-:W-:Y:S02]  /*7340*/  @P1 SEL R2, R0, R2, !P2 ;  /* 0x0000000200021207 */ /* 0x000fe40005000000 */
[----:B------:R-:W-:Y:S02]  /*7350*/  CS2R R46, SRZ ;  /* 0x00000000002e7805 */ /* 0x000fe4000001ff00 */
[----:B------:R-:W-:Y:S02]  /*7360*/  SHF.L.U32 R4, R87, 0x1f, RZ ;  /* 0x0000001f57047819 */ /* 0x000fe400000006ff */
[----:B------:R-:W-:Y:S02]  /*7370*/  CS2R R44, SRZ ;  /* 0x00000000002c7805 */ /* 0x000fe4000001ff00 */
[----:B------:R-:W-:Y:S02]  /*7380*/  @P0 LOP3.LUT R2, R2, 0x1, RZ, 0xc0, !PT ;  /* 0x0000000102020812 */ /* 0x000fe400078ec0ff */
[----:B------:R-:W-:Y:S02]  /*7390*/  PLOP3.LUT P5, PT, PT, PT, PT, 0x8, 0x80 ;  /* 0x000000000080781c */ /* 0x000fe40003fae170 */
[----:B------:R-:W-:Y:S01]  /*73a0*/  ISETP.NE.U32.OR P1, PT, R2, 0x1, !P0 ;  /* 0x000000010200780c */ /* 0x000fe20004725470 */
[----:B------:R-:W-:Y:S11]  /*73b0*/  IMAD R2, R36, 0x20, R37 ;  /* 0x0000002024027824 */ /* 0x000ff600078e0225 */
[----:B------:R-:W-:Y:S01]  /*73c0*/  @!UPT UIADD3 URZ, UPT, UPT, URZ, URZ, URZ ;  /* 0x000000fffffff290 */ /* 0x000fe2000fffe0ff */
[----:B------:R-:W-:Y:S04]  /*73d0*/  @P1 SHF.L.U32 R0, R85, 0x1f, RZ ;  /* 0x0000001f55001819 */ /* 0x000fe800000006ff */
[----:B------:R-:W1:Y:S01]  /*73e0*/  @P1 SYNCS.PHASECHK.TRANS64.TRYWAIT P0, [UR44+0x240], R0 ;  /* 0x00024000ff0015a7 */ /* 0x000e62000800112c */
[----:B------:R2:W3:Y:S01]  /*73f0*/  SYNCS.PHASECHK.TRANS64.TRYWAIT P4, [R83+URZ+0x280], R4 ;  /* 0x00028004530075a7 */ /* 0x0004e200080811ff */
[----:B-1----:R-:W-:Y:S01]  /*7400*/  @P1 PLOP3.LUT P5, PT, P0, PT, PT, 0x8, 0x80 ;  /* 0x000000000080181c */ /* 0x002fe200007ae170 */
[----:B------:R-:W-:Y:S01]  /*7410*/  @!UPT UIADD3 URZ, UPT, UPT, URZ, URZ, URZ ;  /* 0x000000fffffff290 */ /* 0x000fe2000fffe0ff */
[----:B--23--:R-:W-:Y:S11]  /*7420*/  @!P1 BRA `(.L_x_136) ;  /* 0x0000000000809947 */ /* 0x00cff60003800000 */
[----:B------:R-:W-:Y:S01]  /*7430*/  ISETP.NE.U32.AND P0, PT, RZ, UR58, PT ;  /* 0x0000003aff007c0c */ /* 0x000fe2000bf05070 */
[----:B------:R-:W-:Y:S01]  /*7440*/  BSSY B0, `(.L_x_137) ;  /* 0x0000012000007945 */ /* 0x000fe20003800000 */
[----:B------:R-:W-:Y:S02]  /*7450*/  ISETP.NE.AND P2, PT, R40, RZ, PT ;  /* 0x000000ff2800720c */ /* 0x000fe40003f45270 */
[----:B------:R-:W-:Y:S02]  /*7460*/  CS2R R46, SRZ ;  /* 0x00000000002e7805 */ /* 0x000fe4000001ff00 */
[----:B------:R-:W-:Y:S02]  /*7470*/  ISETP.NE.AND.EX P0, PT, RZ, UR59, PT, P0 ;  /* 0x0000003bff007c0c */ /* 0x000fe4000bf05300 */
[----:B------:R-:W-:Y:S02]  /*7480*/  CS2R R44, SRZ ;  /* 0x00000000002c7805 */ /* 0x000fe4000001ff00 */
[----:B------:R-:W-:Y:S02]  /*7490*/  LOP3.LUT P1, RZ, R81, 0xff, RZ, 0xc0, !PT ;  /* 0x000000ff51ff7812 */ /* 0x000fe4000782c0ff */
[----:B------:R-:W-:Y:S02]  /*74a0*/  CS2R R50, SRZ ;  /* 0x0000000000327805 */ /* 0x000fe4000001ff00 */
[----:B------:R-:W-:Y:S02]  /*74b0*/  SEL R0, RZ, 0xffffffff, P2 ;  /* 0xffffffffff007807 */ /* 0x000fe40001000000 */
[----:B------:R-:W-:Y:S02]  /*74c0*/  CS2R R48, SRZ ;  /* 0x0000000000307805 */ /* 0x000fe4000001ff00 */
[----:B------:R-:W-:Y:S04]  /*74d0*/  SEL R3, RZ, 0xffffffff, P0 ;  /* 0xffffffffff037807 */ /* 0x000fe80000000000 */
[----:B------:R-:W-:Y:S04]  /*74e0*/  @P3 SEL R0, R3, R0, !P1 ;  /* 0x0000000003003207 */ /* 0x000fe80004800000 */
[----:B------:R-:W-:Y:S04]  /*74f0*/  LOP3.LUT R0, R0, 0x1, RZ, 0xc0, !PT ;  /* 0x0000000100007812 */ /* 0x000fe800078ec0ff */
[----:B------:R-:W-:Y:S01]  /*7500*/  ISETP.NE.U32.AND P0, PT, R0, 0x1, PT ;  /* 0x000000010000780c */ /* 0x000fe20003f05070 */
[----:B------:R-:W-:Y:S01]  /*7510*/  @!UPT UIADD3 URZ, UPT, UPT, URZ, URZ, URZ ;  /* 0x000000fffffff290 */ /* 0x000fe2000fffe0ff */
[----:B------:R-:W-:Y:S11]  /*7520*/  @!P5 BRA `(.L_x_138) ;  /* 0x00000000000cd947 */ /* 0x000ff60003800000 */
[----:B------:R-:W-:Y:S04]  /*7530*/  SHF.L.U32 R3, R85, 0x1f, RZ ;  /* 0x0000001f55037819 */ /* 0x000fe800000006ff */
[----:B------:R-:W1:Y:S02]  /*7540*/  SYNCS.PHASECHK.TRANS64.TRYWAIT P1, [UR44+0x240], R3 ;  /* 0x00024003ff0075a7 */ /* 0x000e64000802112c */
[----:B-1----:R-:W-:Y:S05]  /*7550*/  @!P1 BRA `(.L_x_139) ;  /* 0x0000002000b89947 */ /* 0x002fea0003800000 */
.L_x_138:
[----:B------:R-:W-:Y:S05]  /*7560*/  BSYNC B0 ;  /* 0x0000000000007941 */ /* 0x000fea0003800000 */
.L_x_137:
[----:B------:R2:W3:Y:S01]  /*7570*/  @P0 LDS.128 R44, [R80+UR44+0x400] ;  /* 0x0004002c502c0984 */ /* 0x0004e20008000c00 */
[----:B------:R-:W-:Y:S01]  /*7580*/  UIADD3 UR4, UPT, UPT, UR44, 0x248, URZ ;  /* 0x000002482c047890 */ /* 0x000fe2000fffe0ff */
[----:B------:R-:W-:Y:S02]  /*7590*/  LOP3.LUT R85, R85, 0x1, RZ, 0x3c, !PT ;  /* 0x0000000155557812 */ /* 0x000fe400078e3cff */
[----:B------:R2:W1:Y:S01]  /*75a0*/  @P0 LDS.128 R48, [R79+0x10] ;  /* 0x000010004f300984 */ /* 0x0004620000000c00 */
[----:B------:R-:W-:Y:S01]  /*75b0*/  UPRMT UR4, UR55, 0x654, UR4 ;  /* 0x0000065437047896 */ /* 0x000fe20008000004 */
[----:B------:R-:W-:Y:S01]  /*75c0*/  @!PT LDS RZ, [RZ] ;  /* 0x00000000fffff984 */ /* 0x000fe20000000800 */
[----:B------:R-:W-:Y:S01]  /*75d0*/  @!PT LDS RZ, [RZ] ;  /* 0x00000000fffff984 */ /* 0x000fe20000000800 */
[----:B------:R-:W-:Y:S01]  /*75e0*/  @!PT LDS RZ, [RZ] ;  /* 0x00000000fffff984 */ /* 0x000fe20000000800 */
[----:B------:R-:W-:Y:S01]  /*75f0*/  @!PT LDS RZ, [RZ] ;  /* 0x00000000fffff984 */ /* 0x000fe20000000800 */
[----:B------:R5:W-:Y:S06]  /*7600*/  MEMBAR.ALL.CTA ;  /* 0x0000000000007992 */ /* 0x000bec0000008000 */
[----:B-----5:R-:W5:Y:S02]  /*7610*/  FENCE.VIEW.ASYNC.S ;  /* 0x00000000000073c6 */ /* 0x020f640000000000 */
[----:B-----5:R-:W-:Y:S03]  /*7620*/  SYNCS.ARRIVE.TRANS64.RED.A1T0 RZ, [UR4], RZ ;  /* 0x000000ffffff79a7 */ /* 0x020fe60008100404 */
.L_x_136:
[----:B------:R-:W-:Y:S05]  /*7630*/  BSYNC B1 ;  /* 0x0000000000017941 */ /* 0x000fea0003800000 */
.L_x_135:
[----:B-1----:R-:W-:Y:S04]  /*7640*/  SHF.R.U32.HI R0, RZ, 0x15, R2 ;  /* 0x00000015ff007819 */ /* 0x002fe80000011602 */
[----:B------:R-:W-:Y:S01]  /*7650*/  LOP3.LUT P0, RZ, R0, 0x3, R82, 0x48, !PT ;  /* 0x0000000300ff7812 */ /* 0x000fe20007804852 */
[----:B------:R-:W-:Y:S01]  /*7660*/  @!UPT UIADD3 URZ, UPT, UPT, URZ, URZ, URZ ;  /* 0x000000fffffff290 */ /* 0x000fe2000fffe0ff */
[----:B------:R-:W-:Y:S11]  /*7670*/  @P4 BRA `(.L_x_140) ;  /* 0x0000000000084947 */ /* 0x000ff60003800000 */
[----:B------:R-:W1:Y:S02]  /*7680*/  SYNCS.PHASECHK.TRANS64.TRYWAIT P1, [R83+URZ+0x280], R4 ;  /* 0x00028004530075a7 */ /* 0x000e6400080211ff */
[----:B-1----:R-:W-:Y:S05]  /*7690*/  @!P1 BRA `(.L_x_141) ;  /* 0x0000002000809947 */ /* 0x002fea0003800000 */
.L_x_140:
[----:B------:R-:W-:Y:S05]  /*76a0*/  @!P0 BRA `(.L_x_142) ;  /* 0x0000000000408947 */ /* 0x000fea0003800000 */
[----:B------:R-:W1:Y:S01]  /*76b0*/  LDCU.64 UR8, c[0x4][0x70] ;  /* 0x01000e00ff0877ac */ /* 0x000e620008000a00 */
[----:B------:R-:W-:Y:S01]  /*76c0*/  MOV R15, 0x0 ;  /* 0x00000000000f7802 */ /* 0x000fe20000000f00 */
[----:B------:R-:W-:Y:S02]  /*76d0*/  HFMA2 R12, -RZ, RZ, 0, 5.9604644775390625e-08 ;  /* 0x00000001ff0c7431 */ /* 0x000fe400000001ff */
[----:B------:R-:W-:Y:S02]  /*76e0*/  IMAD.MOV.U32 R8, RZ, RZ, 0x192 ;  /* 0x00000192ff087424 */ /* 0x000fe400078e00ff */
[----:B------:R-:W-:Y:S01]  /*76f0*/  IMAD.MOV.U32 R13, RZ, RZ, RZ ;  /* 0x000000ffff0d7224 */ /* 0x000fe200078e00ff */
[----:B------:R-:W5:Y:S01]  /*7700*/  LDCU.64 UR6, c[0x4][0x78] ;  /* 0x01000f00ff0677ac */ /* 0x000f620008000a00 */
[----:B------:R-:W2:Y:S01]  /*7710*/  LDC.64 R14, c[0x4][R15] ;  /* 0x010000000f0e7b82 */ /* 0x000ea20000000a00 */
[----:B------:R-:W3:Y:S01]  /*7720*/  LDCU.64 UR4, c[0x4][0x10] ;  /* 0x01000200ff0477ac */ /* 0x000ee20008000a00 */
[----:B-1----:R-:W-:Y:S01]  /*7730*/  MOV R5, UR9 ;  /* 0x0000000900057c02 */ /* 0x002fe20008000f00 */
[----:B------:R-:W-:Y:S01]  /*7740*/  IMAD.U32 R4, RZ, RZ, UR8 ;  /* 0x00000008ff047e24 */ /* 0x000fe2000f8e00ff */
[----:B-----5:R-:W-:Y:S01]  /*7750*/  MOV R7, UR7 ;  /* 0x0000000700077c02 */ /* 0x020fe20008000f00 */
[----:B------:R-:W-:Y:S01]  /*7760*/  IMAD.U32 R6, RZ, RZ, UR6 ;  /* 0x00000006ff067e24 */ /* 0x000fe2000f8e00ff */
[----:B---3--:R-:W-:Y:S01]  /*7770*/  MOV R11, UR5 ;  /* 0x00000005000b7c02 */ /* 0x008fe20008000f00 */
[----:B------:R-:W-:Y:S02]  /*7780*/  IMAD.U32 R10, RZ, RZ, UR4 ;  /* 0x00000004ff0a7e24 */ /* 0x000fe4000f8e00ff */
[----:B------:R-:W-:Y:S07]  /*7790*/  LEPC R20, `(.L_x_142) ;  /* 0x000000001014794e */ /* 0x000fee0000000000 */
[----:B--2-4-:R-:W-:Y:S05]  /*77a0*/  CALL.ABS.NOINC R14 ;  /* 0x000000000e007343 */ /* 0x014fea0003c00000 */
.L_x_142:
[----:B------:R-:W-:Y:S01]  /*77b0*/  LOP3.LUT P0, RZ, R78, 0x60, RZ, 0xc0, !PT ;  /* 0x000000604eff7812 */ /* 0x000fe2000780c0ff */
[----:B------:R-:W-:Y:S05]  /*77c0*/  WARPSYNC.ALL ;  /* 0x0000000000007948 */ /* 0x000fea0003800000 */
[----:B------:R-:W-:Y:S01]  /*77d0*/  R2UR UR4, R2 ;  /* 0x00000000020472ca */ /* 0x000fe200000e0000 */
[----:B---3--:R-:W-:Y:S01]  /*77e0*/  IMAD.U32 R64, R46, 0x10000, RZ ;  /* 0x000100002e407824 */ /* 0x008fe200078e00ff */
[----:B------:R-:W-:Y:S01]  /*77f0*/  SHF.L.U32 R41, R44, 0x10, RZ ;  /* 0x000000102c297819 */ /* 0x000fe200000006ff */
[----:B------:R-:W-:Y:S01]  /*7800*/  IMAD.U32 R63, R48, 0x10000, RZ ;  /* 0x00010000303f7824 */ /* 0x000fe200078e00ff */
[----:B------:R-:W-:Y:S01]  /*7810*/  PRMT R39, R44, 0x8880, RZ ;  /* 0x000088802c277816 */ /* 0x000fe200000000ff */
[----:B------:R-:W-:Y:S01]  /*7820*/  IMAD.U32 R53, R50, 0x10000, RZ ;  /* 0x0001000032357824 */ /* 0x000fe200078e00ff */
[----:B------:R-:W-:Y:S01]  /*7830*/  SHF.L.U32 R42, R44, 0x8, RZ ;  /* 0x000000082c2a7819 */ /* 0x000fe200000006ff */
[----:B------:R-:W-:Y:S01]  /*7840*/  BSSY.RECONVERGENT B0, `(.L_x_143) ;  /* 0x000009e000007945 */ /* 0x000fe20003800200 */
[----:B------:R-:W-:Y:S02]  /*7850*/  SHF.R.S32.HI R41, RZ, 0x18, R41 ;  /* 0x00000018ff297819 */ /* 0x000fe40000011429 */
[----:B------:R-:W-:Y:S02]  /*7860*/  SHF.R.S32.HI R42, RZ, 0x18, R42 ;  /* 0x00000018ff2a7819 */ /* 0x000fe4000001142a */
[----:B------:R-:W-:Y:S01]  /*7870*/  SHF.R.S32.HI R43, RZ, 0x18, R44 ;  /* 0x00000018ff2b7819 */ /* 0x000fe2000001142c */
[----:B------:R-:W1:Y:S01]  /*7880*/  LDTM.x32 R4, tmem[UR4] ;  /* 0x00000004000479ee */ /* 0x000e6200082c0000 */
[----:B------:R-:W-:Y:S01]  /*7890*/  NOP ;  /* 0x0000000000007918 */ /* 0x000fe20000000000 */
[----:B------:R-:W-:Y:S02]  /*78a0*/  IADD3 R83, PT, PT, R83, 0x2a0, RZ ;  /* 0x000002a053537810 */ /* 0x000fe40007ffe0ff */
[----:B------:R-:W-:Y:S02]  /*78b0*/  PRMT R69, R45, 0x8880, RZ ;  /* 0x000088802d457816 */ /* 0x000fe400000000ff */
[----:B------:R-:W-:Y:S02]  /*78c0*/  LOP3.LUT R83, R83, 0xfefffff8, RZ, 0xc0, !PT ;  /* 0xfefffff853537812 */ /* 0x000fe400078ec0ff */
[----:B------:R-:W-:Y:S02]  /*78d0*/  SHF.L.U32 R68, R45, 0x10, RZ ;  /* 0x000000102d447819 */ /* 0x000fe400000006ff */
[----:B-1----:R1:W-:Y:S01]  /*78e0*/  SYNCS.ARRIVE.TRANS64.RED.A1T0 RZ, [R83+URZ], RZ ;  /* 0x000000ff53ff79a7 */ /* 0x0023e200081004ff */
[----:B------:R-:W-:Y:S02]  /*78f0*/  SHF.R.S32.HI R44, RZ, 0x18, R45 ;  /* 0x00000018ff2c7819 */ /* 0x000fe4000001142d */
[----:B------:R-:W-:Y:S02]  /*7900*/  PRMT R66, R46, 0x8880, RZ ;  /* 0x000088802e427816 */ /* 0x000fe400000000ff */
[C---:B------:R-:W-:Y:S02]  /*7910*/  PRMT R60, R47.reuse, 0x8880, RZ ;  /* 0x000088802f3c7816 */ /* 0x040fe400000000ff */
[C---:B------:R-:W-:Y:S02]  /*7920*/  SHF.L.U32 R59, R47.reuse, 0x10, RZ ;  /* 0x000000102f3b7819 */ /* 0x040fe400000006ff */
[----:B------:R-:W-:Y:S02]  /*7930*/  SHF.L.U32 R58, R47, 0x8, RZ ;  /* 0x000000082f3a7819 */ /* 0x000fe400000006ff */
[C---:B------:R-:W-:Y:S02]  /*7940*/  PRMT R65, R48.reuse, 0x8880, RZ ;  /* 0x0000888030417816 */ /* 0x040fe400000000ff */
[----:B------:R-:W-:Y:S01]  /*7950*/  SHF.L.U32 R62, R48, 0x8, RZ ;  /* 0x00000008303e7819 */ /* 0x000fe200000006ff */
[C---:B----4-:R-:W-:Y:S01]  /*7960*/  IMAD R0, R38.reuse, R4, RZ ;  /* 0x0000000426007224 */ /* 0x050fe200078e02ff */
[----:B------:R-:W-:Y:S01]  /*7970*/  SHF.R.S32.HI R4, RZ, 0x18, R68 ;  /* 0x00000018ff047819 */ /* 0x000fe20000011444 */
[C---:B------:R-:W-:Y:S01]  /*7980*/  IMAD R2, R38.reuse, R5, RZ ;  /* 0x0000000526027224 */ /* 0x040fe200078e02ff */
[C---:B------:R-:W-:Y:S01]  /*7990*/  PRMT R57, R49.reuse, 0x8880, RZ ;  /* 0x0000888031397816 */ /* 0x040fe200000000ff */
[C---:B------:R-:W-:Y:S01]  /*79a0*/  IMAD R3, R38.reuse, R6, RZ ;  /* 0x0000000626037224 */ /* 0x040fe200078e02ff */
[----:B------:R-:W-:Y:S01]  /*79b0*/  SHF.L.U32 R56, R49, 0x10, RZ ;  /* 0x0000001031387819 */ /* 0x000fe200000006ff */
[----:B------:R-:W-:Y:S01]  /*79c0*/  IMAD R0, R39, R40, R0 ;  /* 0x0000002827007224 */ /* 0x000fe200078e0200 */
[----:B------:R-:W-:Y:S01]  /*79d0*/  MOV R39, R66 ;  /* 0x0000004200277202 */ /* 0x000fe20000000f00 */
[----:B------:R-:W-:Y:S01]  /*79e0*/  IMAD R7, R38, R7, RZ ;  /* 0x0000000726077224 */ /* 0x000fe200078e02ff */
[----:B------:R-:W-:Y:S01]  /*79f0*/  SHF.L.U32 R55, R49, 0x8, RZ ;  /* 0x0000000831377819 */ /* 0x000fe200000006ff */
[-C--:B------:R-:W-:Y:S01]  /*7a00*/  IMAD R2, R41, R40.reuse, R2 ;  /* 0x0000002829027224 */ /* 0x080fe200078e0202 */
[----:B------:R-:W-:Y:S01]  /*7a10*/  SHF.R.S32.HI R41, RZ, 0x18, R48 ;  /* 0x00000018ff297819 */ /* 0x000fe20000011430 */
[-C--:B------:R-:W-:Y:S01]  /*7a20*/  IMAD R3, R42, R40.reuse, R3 ;  /* 0x000000282a037224 */ /* 0x080fe200078e0203 */
[----:B------:R-:W-:Y:S01]  /*7a30*/  SHF.L.U32 R48, R51, 0x8, RZ ;  /* 0x0000000833307819 */ /* 0x000fe200000006ff */
[----:B------:R-:W-:Y:S01]  /*7a40*/  IMAD R7, R43, R40, R7 ;  /* 0x000000282b077224 */ /* 0x000fe200078e0207 */
[----:B------:R-:W-:Y:S01]  /*7a50*/  SHF.L.U32 R67, R45, 0x8, RZ ;  /* 0x000000082d437819 */ /* 0x000fe200000006ff */
[C---:B------:R-:W-:Y:S01]  /*7a60*/  IMAD R8, R38.reuse, R8, RZ ;  /* 0x0000000826087224 */ /* 0x040fe200078e02ff */
[----:B------:R-:W-:Y:S01]  /*7a70*/  SHF.R.S32.HI R45, RZ, 0x18, R46 ;  /* 0x00000018ff2d7819 */ /* 0x000fe2000001142e */
[----:B------:R-:W-:Y:S01]  /*7a80*/  IMAD R9, R38, R9, RZ ;  /* 0x0000000926097224 */ /* 0x000fe200078e02ff */
[----:B------:R-:W-:Y:S01]  /*7a90*/  SHF.L.U32 R61, R46, 0x8, RZ ;  /* 0x000000082e3d7819 */ /* 0x000fe200000006ff */
[C---:B------:R-:W-:Y:S01]  /*7aa0*/  IMAD R10, R38.reuse, R10, RZ ;  /* 0x0000000a260a7224 */ /* 0x040fe200078e02ff */
[----:B------:R-:W-:Y:S01]  /*7ab0*/  SHF.R.S32.HI R46, RZ, 0x18, R47 ;  /* 0x00000018ff2e7819 */ /* 0x000fe2000001142f */
[C---:B------:R-:W-:Y:S01]  /*7ac0*/  IMAD R11, R38.reuse, R11, RZ ;  /* 0x0000000b260b7224 */ /* 0x040fe200078e02ff */
[----:B------:R-:W-:Y:S01]  /*7ad0*/  SHF.R.S32.HI R42, RZ, 0x18, R49 ;  /* 0x00000018ff2a7819 */ /* 0x000fe20000011431 */
[----:B------:R-:W-:Y:S01]  /*7ae0*/  IMAD R6, R38, R15, RZ ;  /* 0x0000000f26067224 */ /* 0x000fe200078e02ff */
[----:B------:R-:W-:Y:S01]  /*7af0*/  PRMT R54, R50, 0x8880, RZ ;  /* 0x0000888032367816 */ /* 0x000fe200000000ff */
[----:B------:R-:W-:Y:S01]  /*7b00*/  IMAD R15, R38, R20, RZ ;  /* 0x00000014260f7224 */ /* 0x000fe200078e02ff */
[----:B------:R-:W-:Y:S01]  /*7b10*/  SHF.L.U32 R52, R50, 0x8, RZ ;  /* 0x0000000832347819 */ /* 0x000fe200000006ff */
[C---:B------:R-:W-:Y:S01]  /*7b20*/  IMAD R20, R38.reuse, R25, RZ ;  /* 0x0000001926147224 */ /* 0x040fe200078e02ff */
[----:B------:R-:W-:Y:S01]  /*7b30*/  SHF.R.S32.HI R43, RZ, 0x18, R50 ;  /* 0x00000018ff2b7819 */ /* 0x000fe20000011432 */
[C---:B------:R-:W-:Y:S01]  /*7b40*/  IMAD R25, R38.reuse, R30, RZ ;  /* 0x0000001e26197224 */ /* 0x040fe200078e02ff */
[C---:B------:R-:W-:Y:S01]  /*7b50*/  PRMT R50, R51.reuse, 0x8880, RZ ;  /* 0x0000888033327816 */ /* 0x040fe200000000ff */
[C---:B------:R-:W-:Y:S01]  /*7b60*/  IMAD R30, R38.reuse, R35, RZ ;  /* 0x00000023261e7224 */ /* 0x040fe200078e02ff */
[----:B------:R-:W-:Y:S02]  /*7b70*/  SHF.L.U32 R49, R51, 0x10, RZ ;  /* 0x0000001033317819 */ /* 0x000fe400000006ff */
[----:B------:R-:W-:Y:S02]  /*7b80*/  SHF.R.S32.HI R47, RZ, 0x18, R51 ;  /* 0x00000018ff2f7819 */ /* 0x000fe40000011433 */
[----:B------:R-:W-:Y:S01]  /*7b90*/  I2IP.S8.S32.SAT R51, R7, R3, RZ ;  /* 0x0000000307337239 */ /* 0x000fe200000014ff */
[----:B------:R-:W-:Y:S01]  /*7ba0*/  IMAD.MOV.U32 R3, RZ, RZ, R69 ;  /* 0x000000ffff037224 */ /* 0x000fe200078e0045 */
[----:B------:R-:W-:Y:S01]  /*7bb0*/  SHF.R.S32.HI R5, RZ, 0x18, R67 ;  /* 0x00000018ff057819 */ /* 0x000fe20000011443 */
[----:B------:R-:W-:Y:S01]  /*7bc0*/  IMAD R7, R38, R16, RZ ;  /* 0x0000001026077224 */ /* 0x000fe200078e02ff */
[----:B------:R-:W-:Y:S01]  /*7bd0*/  IADD3 R36, PT, PT, R36, 0x1, RZ ;  /* 0x0000000124247810 */ /* 0x000fe20007ffe0ff */
[-C--:B------:R-:W-:Y:S02]  /*7be0*/  IMAD R8, R3, R40.reuse, R8 ;  /* 0x0000002803087224 */ /* 0x080fe400078e0208 */
[-C--:B------:R-:W-:Y:S02]  /*7bf0*/  IMAD R9, R4, R40.reuse, R9 ;  /* 0x0000002804097224 */ /* 0x080fe400078e0209 */
[-C--:B------:R-:W-:Y:S02]  /*7c00*/  IMAD R10, R5, R40.reuse, R10 ;  /* 0x00000028050a7224 */ /* 0x080fe400078e020a */
[----:B------:R-:W-:Y:S02]  /*7c10*/  IMAD R11, R44, R40, R11 ;  /* 0x000000282c0b7224 */ /* 0x000fe400078e020b */
[C---:B------:R-:W-:Y:S02]  /*7c20*/  IMAD R3, R38.reuse, R12, RZ ;  /* 0x0000000c26037224 */ /* 0x040fe400078e02ff */
[C---:B------:R-:W-:Y:S01]  /*7c30*/  IMAD R12, R38.reuse, R17, RZ ;  /* 0x00000011260c7224 */ /* 0x040fe200078e02ff */
[----:B------:R-:W-:Y:S01]  /*7c40*/  I2IP.S8.S32.SAT R11, R11, R10, RZ ;  /* 0x0000000a0b0b7239 */ /* 0x000fe200000014ff */
[C---:B------:R-:W-:Y:S01]  /*7c50*/  IMAD R17, R38.reuse, R22, RZ ;  /* 0x0000001626117224 */ /* 0x040fe200078e02ff */
[----:B------:R-:W-:Y:S01]  /*7c60*/  SHF.R.S32.HI R10, RZ, 0x18, R64 ;  /* 0x00000018ff0a7819 */ /* 0x000fe20000011440 */
[C---:B------:R-:W-:Y:S02]  /*7c70*/  IMAD R22, R38.reuse, R27, RZ ;  /* 0x0000001b26167224 */ /* 0x040fe400078e02ff */
[----:B------:R-:W-:Y:S01]  /*7c80*/  IMAD R27, R38, R32, RZ ;  /* 0x00000020261b7224 */ /* 0x000fe200078e02ff */
[----:B------:R-:W-:Y:S01]  /*7c90*/  I2IP.S8.S32.SAT R32, R2, R0, R51 ;  /* 0x0000000002207239 */ /* 0x000fe20000001433 */
[C---:B------:R-:W-:Y:S01]  /*7ca0*/  IMAD R4, R38.reuse, R13, RZ ;  /* 0x0000000d26047224 */ /* 0x040fe200078e02ff */
[----:B------:R-:W-:Y:S01]  /*7cb0*/  SHF.R.S32.HI R0, RZ, 0x18, R61 ;  /* 0x00000018ff007819 */ /* 0x000fe2000001143d */
[C---:B------:R-:W-:Y:S01]  /*7cc0*/  IMAD R5, R38.reuse, R14, RZ ;  /* 0x0000000e26057224 */ /* 0x040fe200078e02ff */
[----:B------:R-:W-:Y:S01]  /*7cd0*/  MOV R2, R60 ;  /* 0x0000003c00027202 */ /* 0x000fe20000000f00 */
[C---:B------:R-:W-:Y:S02]  /*7ce0*/  IMAD R13, R38.reuse, R18, RZ ;  /* 0x00000012260d7224 */ /* 0x040fe400078e02ff */
[----:B------:R-:W-:Y:S02]  /*7cf0*/  IMAD R3, R39, R40, R3 ;  /* 0x0000002827037224 */ /* 0x000fe400078e0203 */
[C---:B------:R-:W-:Y:S02]  /*7d00*/  IMAD R18, R38.reuse, R23, RZ ;  /* 0x0000001726127224 */ /* 0x040fe400078e02ff */
[----:B------:R-:W-:Y:S02]  /*7d10*/  IMAD R23, R38, R28, RZ ;  /* 0x0000001c26177224 */ /* 0x000fe400078e02ff */
[----:B------:R-:W-:Y:S02]  /*7d20*/  IMAD R4, R10, R40, R4 ;  /* 0x000000280a047224 */ /* 0x000fe400078e0204 */
[----:B------:R-:W-:Y:S01]  /*7d30*/  IMAD R28, R38, R33, RZ ;  /* 0x00000021261c7224 */ /* 0x000fe200078e02ff */
[----:B------:R-:W-:Y:S01]  /*7d40*/  I2IP.S8.S32.SAT R33, R9, R8, R11 ;  /* 0x0000000809217239 */ /* 0x000fe2000000140b */
[-C--:B------:R-:W-:Y:S01]  /*7d50*/  IMAD R5, R0, R40.reuse, R5 ;  /* 0x0000002800057224 */ /* 0x080fe200078e0205 */
[----:B------:R-:W-:Y:S01]  /*7d60*/  SHF.R.S32.HI R8, RZ, 0x18, R59 ;  /* 0x00000018ff087819 */ /* 0x000fe2000001143b */
[-C--:B------:R-:W-:Y:S01]  /*7d70*/  IMAD R6, R45, R40.reuse, R6 ;  /* 0x000000282d067224 */ /* 0x080fe200078e0206 */
[----:B------:R-:W-:Y:S01]  /*7d80*/  SHF.R.S32.HI R9, RZ, 0x18, R58 ;  /* 0x00000018ff097819 */ /* 0x000fe2000001143a */
[-C--:B------:R-:W-:Y:S01]  /*7d90*/  IMAD R7, R2, R40.reuse, R7 ;  /* 0x0000002802077224 */ /* 0x080fe200078e0207 */
[----:B------:R-:W-:Y:S01]  /*7da0*/  MOV R0, R65 ;  /* 0x0000004100007202 */ /* 0x000fe20000000f00 */
[----:B------:R-:W-:Y:S01]  /*7db0*/  IMAD R14, R38, R19, RZ ;  /* 0x00000013260e7224 */ /* 0x000fe200078e02ff */
[----:B------:R-:W-:Y:S01]  /*7dc0*/  I2IP.S8.S32.SAT R5, R6, R5, RZ ;  /* 0x0000000506057239 */ /* 0x000fe200000014ff */
[-C--:B------:R-:W-:Y:S01]  /*7dd0*/  IMAD R12, R8, R40.reuse, R12 ;  /* 0x00000028080c7224 */ /* 0x080fe200078e020c */
[----:B------:R-:W-:Y:S01]  /*7de0*/  SHF.R.S32.HI R2, RZ, 0x18, R63 ;  /* 0x00000018ff027819 */ /* 0x000fe2000001143f */
[-C--:B------:R-:W-:Y:S01]  /*7df0*/  IMAD R13, R9, R40.reuse, R13 ;  /* 0x00000028090d7224 */ /* 0x080fe200078e020d */
[----:B------:R-:W-:Y:S01]  /*7e00*/  SHF.R.S32.HI R8, RZ, 0x18, R62 ;  /* 0x00000018ff087819 */ /* 0x000fe2000001143e */
[----:B------:R-:W-:Y:S02]  /*7e10*/  IMAD R16, R38, R21, RZ ;  /* 0x0000001526107224 */ /* 0x000fe400078e02ff */
[-C--:B------:R-:W-:Y:S02]  /*7e20*/  IMAD R14, R46, R40.reuse, R14 ;  /* 0x000000282e0e7224 */ /* 0x080fe400078e020e */
[-C--:B------:R-:W-:Y:S02]  /*7e30*/  IMAD R15, R0, R40.reuse, R15 ;  /* 0x00000028000f7224 */ /* 0x080fe400078e020f */
[----:B------:R-:W-:Y:S01]  /*7e40*/  IMAD R16, R2, R40, R16 ;  /* 0x0000002802107224 */ /* 0x000fe200078e0210 */
[----:B------:R-:W-:Y:S01]  /*7e50*/  I2IP.S8.S32.SAT R13, R14, R13, RZ ;  /* 0x0000000d0e0d7239 */ /* 0x000fe200000014ff */
[C---:B------:R-:W-:Y:S01]  /*7e60*/  IMAD R19, R38.reuse, R24, RZ ;  /* 0x0000001826137224 */ /* 0x040fe200078e02ff */
[----:B------:R-:W-:Y:S01]  /*7e70*/  SHF.R.S32.HI R2, RZ, 0x18, R56 ;  /* 0x00000018ff027819 */ /* 0x000fe20000011438 */
[----:B------:R-:W-:Y:S01]  /*7e80*/  IMAD R24, R38, R29, RZ ;  /* 0x0000001d26187224 */ /* 0x000fe200078e02ff */
[----:B------:R-:W-:Y:S01]  /*7e90*/  I2IP.S8.S32.SAT R35, R12, R7, R13 ;  /* 0x000000070c237239 */ /* 0x000fe2000000140d */
[----:B------:R-:W-:Y:S02]  /*7ea0*/  IMAD R17, R8, R40, R17 ;  /* 0x0000002808117224 */ /* 0x000fe400078e0211 */
[----:B------:R-:W-:Y:S02]  /*7eb0*/  IMAD.MOV.U32 R0, RZ, RZ, R57 ;  /* 0x000000ffff007224 */ /* 0x000fe400078e0039 */
[----:B------:R-:W-:Y:S01]  /*7ec0*/  IMAD R29, R38, R34, RZ ;  /* 0x00000022261d7224 */ /* 0x000fe200078e02ff */
[----:B------:R-:W-:Y:S01]  /*7ed0*/  I2IP.S8.S32.SAT R34, R4, R3, R5 ;  /* 0x0000000304227239 */ /* 0x000fe20000001405 */
[-C--:B------:R-:W-:Y:S01]  /*7ee0*/  IMAD R18, R41, R40.reuse, R18 ;  /* 0x0000002829127224 */ /* 0x080fe200078e0212 */
[----:B------:R-:W-:Y:S01]  /*7ef0*/  SHF.R.S32.HI R3, RZ, 0x18, R55 ;  /* 0x00000018ff037819 */ /* 0x000fe20000011437 */
[----:B------:R-:W-:Y:S01]  /*7f00*/  IMAD R19, R0, R40, R19 ;  /* 0x0000002800137224 */ /* 0x000fe200078e0213 */
[----:B------:R-:W-:Y:S01]  /*7f10*/  MOV R0, R54 ;  /* 0x0000003600007202 */ /* 0x000fe20000000f00 */
[----:B------:R1:W-:Y:S01]  /*7f20*/  STS.128 [R80+UR44+0x1400], R32 ;  /* 0x0014002050007988 */ /* 0x0003e20008000c2c */
[----:B------:R-:W-:Y:S01]  /*7f30*/  SHF.R.S32.HI R4, RZ, 0x18, R48 ;  /* 0x00000018ff047819 */ /* 0x000fe20000011430 */
[----:B------:R-:W-:Y:S01]  /*7f40*/  IMAD R21, R38, R26, RZ ;  /* 0x0000001a26157224 */ /* 0x000fe200078e02ff */
[----:B------:R-:W-:Y:S01]  /*7f50*/  I2IP.S8.S32.SAT R17, R18, R17, RZ ;  /* 0x0000001112117239 */ /* 0x000fe200000014ff */
[-C--:B------:R-:W-:Y:S01]  /*7f60*/  IMAD R20, R2, R40.reuse, R20 ;  /* 0x0000002802147224 */ /* 0x080fe200078e0214 */
[----:B------:R-:W-:Y:S01]  /*7f70*/  SHF.R.S32.HI R2, RZ, 0x18, R53 ;  /* 0x00000018ff027819 */ /* 0x000fe20000011435 */
[-C--:B------:R-:W-:Y:S01]  /*7f80*/  IMAD R21, R3, R40.reuse, R21 ;  /* 0x0000002803157224 */ /* 0x080fe200078e0215 */
[----:B------:R-:W-:Y:S01]  /*7f90*/  SHF.R.S32.HI R3, RZ, 0x18, R49 ;  /* 0x00000018ff037819 */ /* 0x000fe20000011431 */
[-C--:B------:R-:W-:Y:S01]  /*7fa0*/  IMAD R22, R42, R40.reuse, R22 ;  /* 0x000000282a167224 */ /* 0x080fe200078e0216 */
[----:B------:R-:W-:Y:S01]  /*7fb0*/  I2IP.S8.S32.SAT R16, R16, R15, R17 ;  /* 0x0000000f10107239 */ /* 0x000fe20000001411 */
[-C--:B------:R-:W-:Y:S01]  /*7fc0*/  IMAD R23, R0, R40.reuse, R23 ;  /* 0x0000002800177224 */ /* 0x080fe200078e0217 */
[----:B------:R-:W-:Y:S01]  /*7fd0*/  SHF.R.S32.HI R0, RZ, 0x18, R52 ;  /* 0x00000018ff007819 */ /* 0x000fe20000011434 */
[----:B------:R-:W-:Y:S01]  /*7fe0*/  IMAD R24, R2, R40, R24 ;  /* 0x0000002802187224 */ /* 0x000fe200078e0218 */
[----:B------:R-:W-:Y:S01]  /*7ff0*/  MOV R2, R50 ;  /* 0x0000003200027202 */ /* 0x000fe20000000f00 */
[----:B------:R-:W-:Y:S01]  /*8000*/  IMAD R26, R38, R31, RZ ;  /* 0x0000001f261a7224 */ /* 0x000fe200078e02ff */
[----:B------:R-:W-:Y:S01]  /*8010*/  I2IP.S8.S32.SAT R17, R22, R21, RZ ;  /* 0x0000001516117239 */ /* 0x000fe200000014ff */
[-C--:B------:R-:W-:Y:S02]  /*8020*/  IMAD R25, R0, R40.reuse, R25 ;  /* 0x0000002800197224 */ /* 0x080fe400078e0219 */
[-C--:B------:R-:W-:Y:S01]  /*8030*/  IMAD R26, R43, R40.reuse, R26 ;  /* 0x000000282b1a7224 */ /* 0x080fe200078e021a */
[----:B------:R-:W-:Y:S01]  /*8040*/  I2IP.S8.S32.SAT R17, R20, R19, R17 ;  /* 0x0000001314117239 */ /* 0x000fe20000001411 */
[-C--:B------:R-:W-:Y:S02]  /*8050*/  IMAD R27, R2, R40.reuse, R27 ;  /* 0x00000028021b7224 */ /* 0x080fe400078e021b */
[-C--:B------:R-:W-:Y:S01]  /*8060*/  IMAD R28, R3, R40.reuse, R28 ;  /* 0x00000028031c7224 */ /* 0x080fe200078e021c */
[----:B------:R-:W-:Y:S01]  /*8070*/  I2IP.S8.S32.SAT R18, R26, R25, RZ ;  /* 0x000000191a127239 */ /* 0x000fe200000014ff */
[-C--:B------:R-:W-:Y:S02]  /*8080*/  IMAD R29, R4, R40.reuse, R29 ;  /* 0x00000028041d7224 */ /* 0x080fe400078e021d */
[----:B------:R-:W-:Y:S01]  /*8090*/  IMAD R30, R47, R40, R30 ;  /* 0x000000282f1e7224 */ /* 0x000fe200078e021e */
[----:B------:R-:W-:Y:S04]  /*80a0*/  I2IP.S8.S32.SAT R18, R24, R23, R18 ;  /* 0x0000001718127239 */ /* 0x000fe80000001412 */
[----:B------:R-:W-:Y:S04]  /*80b0*/  I2IP.S8.S32.SAT R29, R30, R29, RZ ;  /* 0x0000001d1e1d7239 */ /* 0x000fe800000014ff */
[----:B------:R-:W-:Y:S05]  /*80c0*/  I2IP.S8.S32.SAT R19, R28, R27, R29 ;  /* 0x0000001b1c137239 */ /* 0x000fea000000141d */
[----:B------:R1:W-:Y:S01]  /*80d0*/  STS.128 [R79+0x1010], R16 ;  /* 0x001010104f007388 */ /* 0x0003e20000000c00 */
[----:B------:R-:W-:Y:S01]  /*80e0*/  @!PT LDS RZ, [RZ] ;  /* 0x00000000fffff984 */ /* 0x000fe20000000800 */
[----:B------:R-:W-:Y:S01]  /*80f0*/  @!PT LDS RZ, [RZ] ;  /* 0x00000000fffff984 */ /* 0x000fe20000000800 */
[----:B------:R-:W-:Y:S01]  /*8100*/  @!PT LDS RZ, [RZ] ;  /* 0x00000000fffff984 */ /* 0x000fe20000000800 */
[----:B------:R-:W-:Y:S01]  /*8110*/  @!PT LDS RZ, [RZ] ;  /* 0x00000000fffff984 */ /* 0x000fe20000000800 */
[----:B------:R3:W-:Y:S07]  /*8120*/  MEMBAR.ALL.CTA ;  /* 0x0000000000007992 */ /* 0x0007ee0000008000 */
[----:B---3--:R-:W3:Y:S02]  /*8130*/  FENCE.VIEW.ASYNC.S ;  /* 0x00000000000073c6 */ /* 0x008ee40000000000 */
[----:B---3--:R-:W-:Y:S06]  /*8140*/  BAR.SYNC.DEFER_BLOCKING 0x1, 0x80 ;  /* 0x0042000000007b1d */ /* 0x008fec0000010000 */
[----:B------:R-:W-:Y:S05]  /*8150*/  @P0 BRA `(.L_x_144) ;  /* 0x0000000000300947 */ /* 0x000fea0003800000 */
[----:B------:R-:W-:Y:S02]  /*8160*/  UIADD3 UR4, UPT, UPT, UR44, 0x1400, URZ ;  /* 0x000014002c047890 */ /* 0x000fe4000fffe0ff */
[----:B------:R-:W-:Y:S02]  /*8170*/  USHF.L.U32 UR9, UR46, 0x6, URZ ;  /* 0x000000062e097899 */ /* 0x000fe400080006ff */
[----:B------:R-:W-:Y:S02]  /*8180*/  USHF.L.U32 UR10, UR45, 0x6, URZ ;  /* 0x000000062d0a7899 */ /* 0x000fe400080006ff */
[----:B------:R-:W-:Y:S01]  /*8190*/  MOV R88, UR4 ;  /* 0x0000000400587c02 */ /* 0x000fe20008000f00 */
[----:B------:R-:W-:Y:S01]  /*81a0*/  UIADD3 UR4, UP0, UPT, UR62, 0x680, URZ ;  /* 0x000006803e047890 */ /* 0x000fe2000ff1e0ff */
[----:B------:R-:W-:Y:S02]  /*81b0*/  UMOV UR11, UR36 ;  /* 0x00000024000b7c82 */ /* 0x000fe40008000000 */
[----:B------:R-:W-:Y:S01]  /*81c0*/  R2UR UR8, R88 ;  /* 0x00000000580872ca */ /* 0x000fe200000e0000 */
[----:B------:R-:W-:Y:S11]  /*81d0*/  UIADD3.X UR5, UPT, UPT, URZ, UR63, URZ, UP0, !UPT ;  /* 0x0000003fff057290 */ /* 0x000ff600087fe4ff */
[----:B------:R-:W-:Y:S01]  /*81e0*/  @!UPT UIADD3 URZ, UPT, UPT, URZ, URZ, URZ ;  /* 0x000000fffffff290 */ /* 0x000fe2000fffe0ff */
[----:B------:R3:W-:Y:S01]  /*81f0*/  UTMASTG.3D [UR8], [UR4] ;  /* 0x00000008040073b5 */ /* 0x0007e20008010000 */
[----:B------:R0:W-:Y:S01]  /*8200*/  UTMACMDFLUSH ;  /* 0x00000000000079b7 */ /* 0x0001e20000000000 */
[----:B---3--:R-:W-:Y:S04]  /*8210*/  DEPBAR.LE SB0, 0x0 ;  /* 0x000080000000791a */ /* 0x008fe80000000000 */
.L_x_144:
[----:B------:R-:W-:Y:S05]  /*8220*/  BSYNC.RECONVERGENT B0 ;  /* 0x0000000000007941 */ /* 0x000fea0003800200 */
.L_x_143:
[----:B------:R-:W-:Y:S01]  /*8230*/  BAR.SYNC.DEFER_BLOCKING 0x1, 0x80 ;  /* 0x0042000000007b1d */ /* 0x000fe20000010000 */
[----:B------:R-:W-:Y:S01]  /*8240*/  ISETP.NE.AND P0, PT, R84, 0x2, PT ;  /* 0x000000025400780c */ /* 0x000fe20003f05270 */
[----:B------:R-:W-:Y:S01]  /*8250*/  UISETP.NE.AND UP0, UPT, UR47, URZ, UPT ;  /* 0x000000ff2f00728c */ /* 0x000fe2000bf05270 */
[----:B------:R-:W-:Y:S01]  /*8260*/  ISETP.NE.AND P1, PT, R36, 0x4, PT ;  /* 0x000000042400780c */ /* 0x000fe20003f25270 */
[----:B------:R-:W-:Y:S01]  /*8270*/  UIADD3 UR46, UPT, UPT, UR37, UR57, URZ ;  /* 0x00000039252e7290 */ /* 0x000fe2000fffe0ff */
[----:B------:R-:W-:Y:S01]  /*8280*/  SEL R2, RZ, 0x1, P0 ;  /* 0x00000001ff027807 */ /* 0x000fe20000000000 */
[----:B------:R-:W-:Y:S01]  /*8290*/  UIADD3 UR45, UPT, UPT, UR38, UR60, URZ ;  /* 0x0000003c262d7290 */ /* 0x000fe2000fffe0ff */
[----:B------:R-:W-:Y:S02]  /*82a0*/  SEL R0, RZ, 0x1, P1 ;  /* 0x00000001ff007807 */ /* 0x000fe40000800000 */
[----:B------:R-:W-:Y:S02]  /*82b0*/  LOP3.LUT R86, R86, R2, RZ, 0x3c, !PT ;  /* 0x0000000256567212 */ /* 0x000fe400078e3cff */
[----:B------:R-:W-:Y:S02]  /*82c0*/  LOP3.LUT R87, R87, R0, RZ, 0x3c, !PT ;  /* 0x0000000057577212 */ /* 0x000fe400078e3cff */
[----:B------:R-:W-:Y:S02]  /*82d0*/  SEL R84, R84, RZ, P0 ;  /* 0x000000ff54547207 */ /* 0x000fe40000000000 */
[----:B------:R-:W-:Y:S01]  /*82e0*/  SEL R36, R36, RZ, P1 ;  /* 0x000000ff24247207 */ /* 0x000fe20000800000 */
[----:B------:R-:W-:Y:S01]  /*82f0*/  UMOV UR36, UR54 ;  /* 0x0000003600247c82 */ /* 0x000fe20008000000 */
[----:B------:R-:W-:Y:S05]  /*8300*/  BRA.U UP0, `(.L_x_145) ;  /* 0xffffffe5002c7547 */ /* 0x000fea000b83ffff */
[----:B------:R-:W-:Y:S05]  /*8310*/  EXIT ;  /* 0x000000000000794d */ /* 0x000fea0003800000 */
.L_x_25:
[----:B--2---:R2:W3:Y:S02]  /*8320*/  SYNCS.PHASECHK.TRANS64.TRYWAIT P0, [R0+URZ+0x2d0], R2 ;  /* 0x0002d002000075a7 */ /* 0x0044e400080011ff */
[----:B---3--:R-:W-:Y:S05]  /*8330*/  @!P0 NANOSLEEP.SYNCS 0x989680 ;  /* 0x009896800000895d */ /* 0x008fea0003900000 */
[----:B------:R-:W3:Y:S02]  /*8340*/  @!P0 SYNCS.PHASECHK.TRANS64 P0, [R0+URZ+0x2d0], R2 ;  /* 0x0002d002000085a7 */ /* 0x000ee400080010ff */
[----:B---3--:R-:W-:Y:S05]  /*8350*/  @!P0 BRA `(.L_x_25) ;  /* 0xfffffffc00f08947 */ /* 0x008fea000383ffff */
[----:B------:R-:W-:Y:S05]  /*8360*/  BRA `(.L_x_146) ;  /* 0xffffff9800a07947 */ /* 0x000fea000383ffff */
.L_x_28:
[----:B-1----:R-:W-:-:S07]  /*8370*/  MOV R0, UR33 ;  /* 0x0000002100007c02 */ /* 0x002fce0008000f00 */
.L_x_147:
[----:B-1----:R1:W2:Y:S02]  /*8380*/  SYNCS.PHASECHK.TRANS64.TRYWAIT P0, [R0+URZ+0x120], R3 ;  /* 0x00012003000075a7 */ /* 0x0022a400080011ff */
[----:B--2---:R-:W-:Y:S05]  /*8390*/  @!P0 NANOSLEEP.SYNCS 0x989680 ;  /* 0x009896800000895d */ /* 0x004fea0003900000 */
[----:B------:R-:W2:Y:S02]  /*83a0*/  @!P0 SYNCS.PHASECHK.TRANS64 P0, [R0+URZ+0x120], R3 ;  /* 0x00012003000085a7 */ /* 0x000ea400080010ff */
[----:B--2---:R-:W-:Y:S05]  /*83b0*/  @!P0 BRA `(.L_x_147) ;  /* 0xfffffffc00f08947 */ /* 0x004fea000383ffff */
[----:B------:R-:W-:Y:S05]  /*83c0*/  BRA `(.L_x_27) ;  /* 0xffffff9800f87947 */ /* 0x000fea000383ffff */
.L_x_35:
[----:B-1----:R-:W-:-:S07]  /*83d0*/  MOV R0, UR17 ;  /* 0x0000001100007c02 */ /* 0x002fce0008000f00 */
.L_x_148:
[----:B-1----:R1:W2:Y:S02]  /*83e0*/  SYNCS.PHASECHK.TRANS64.TRYWAIT P0, [R0+URZ+0x120], R3 ;  /* 0x00012003000075a7 */ /* 0x0022a400080011ff */
[----:B--2---:R-:W-:Y:S05]  /*83f0*/  @!P0 NANOSLEEP.SYNCS 0x989680 ;  /* 0x009896800000895d */ /* 0x004fea0003900000 */
[----:B------:R-:W2:Y:S02]  /*8400*/  @!P0 SYNCS.PHASECHK.TRANS64 P0, [R0+URZ+0x120], R3 ;  /* 0x00012003000085a7 */ /* 0x000ea400080010ff */
[----:B--2---:R-:W-:Y:S05]  /*8410*/  @!P0 BRA `(.L_x_148) ;  /* 0xfffffffc00f08947 */ /* 0x004fea000383ffff */
[----:B------:R-:W-:Y:S05]  /*8420*/  BRA `(.L_x_34) ;  /* 0xffffff9c00b87947 */ /* 0x000fea000383ffff */
.L_x_40:
[----:B-1----:R1:W2:Y:S02]  /*8430*/  SYNCS.PHASECHK.TRANS64.TRYWAIT P0, [R3+URZ+0x260], R0 ;  /* 0x00026000030075a7 */ /* 0x0022a400080011ff */
[----:B--2---:R-:W-:Y:S05]  /*8440*/  @!P0 NANOSLEEP.SYNCS 0x989680 ;  /* 0x009896800000895d */ /* 0x004fea0003900000 */
[----:B------:R-:W2:Y:S02]  /*8450*/  @!P0 SYNCS.PHASECHK.TRANS64 P0, [R3+URZ+0x260], R0 ;  /* 0x00026000030085a7 */ /* 0x000ea400080010ff */
[----:B--2---:R-:W-:Y:S05]  /*8460*/  @!P0 BRA `(.L_x_40) ;  /* 0xfffffffc00f08947 */ /* 0x004fea000383ffff */
[----:B------:R-:W-:Y:S05]  /*8470*/  BRA `(.L_x_149) ;  /* 0xffffffa000607947 */ /* 0x000fea000383ffff */
.L_x_44:
[----:B------:R-:W-:-:S07]  /*8480*/  MOV R0, UR4 ;  /* 0x0000000400007c02 */ /* 0x000fce0008000f00 */
.L_x_150:
[----:B-1----:R1:W2:Y:S02]  /*8490*/  SYNCS.PHASECHK.TRANS64.TRYWAIT P0, [R0+URZ], R2 ;  /* 0x00000002000075a7 */ /* 0x0022a400080011ff */
[----:B--2---:R-:W-:Y:S05]  /*84a0*/  @!P0 NANOSLEEP.SYNCS 0x989680 ;  /* 0x009896800000895d */ /* 0x004fea0003900000 */
[----:B------:R-:W2:Y:S02]  /*84b0*/  @!P0 SYNCS.PHASECHK.TRANS64 P0, [R0+URZ], R2 ;  /* 0x00000002000085a7 */ /* 0x000ea400080010ff */
[----:B--2---:R-:W-:Y:S05]  /*84c0*/  @!P0 BRA `(.L_x_150) ;  /* 0xfffffffc00f08947 */ /* 0x004fea000383ffff */
[----:B------:R-:W-:Y:S05]  /*84d0*/  BRA `(.L_x_151) ;  /* 0xffffffa800047947 */ /* 0x000fea000383ffff */
.L_x_45:
[----:B------:R-:W-:-:S07]  /*84e0*/  MOV R0, UR5 ;  /* 0x0000000500007c02 */ /* 0x000fce0008000f00 */
.L_x_152:
[----:B-1----:R1:W2:Y:S02]  /*84f0*/  SYNCS.PHASECHK.TRANS64.TRYWAIT P0, [R0+URZ], R3 ;  /* 0x00000003000075a7 */ /* 0x0022a400080011ff */
[----:B--2---:R-:W-:Y:S05]  /*8500*/  @!P0 NANOSLEEP.SYNCS 0x989680 ;  /* 0x009896800000895d */ /* 0x004fea0003900000 */
[----:B------:R-:W2:Y:S02]  /*8510*/  @!P0 SYNCS.PHASECHK.TRANS64 P0, [R0+URZ], R3 ;  /* 0x00000003000085a7 */ /* 0x000ea400080010ff */
[----:B--2---:R-:W-:Y:S05]  /*8520*/  @!P0 BRA `(.L_x_152) ;  /* 0xfffffffc00f08947 */ /* 0x004fea000383ffff */
[----:B------:R-:W-:Y:S05]  /*8530*/  BRA `(.L_x_153) ;  /* 0xffffffa800107947 */ /* 0x000fea000383ffff */
.L_x_46:
[----:B------:R-:W-:-:S07]  /*8540*/  MOV R0, UR5 ;  /* 0x0000000500007c02 */ /* 0x000fce0008000f00 */
.L_x_154:
[----:B-1----:R1:W2:Y:S02]  /*8550*/  SYNCS.PHASECHK.TRANS64.TRYWAIT P0, [R0+URZ], R3 ;  /* 0x00000003000075a7 */ /* 0x0022a400080011ff */
[----:B--2---:R-:W-:Y:S05]  /*8560*/  @!P0 NANOSLEEP.SYNCS 0x989680 ;  /* 0x009896800000895d */ /* 0x004fea0003900000 */
[----:B------:R-:W2:Y:S02]  /*8570*/  @!P0 SYNCS.PHASECHK.TRANS64 P0, [R0+URZ], R3 ;  /* 0x00000003000085a7 */ /* 0x000ea400080010ff */
[----:B--2---:R-:W-:Y:S05]  /*8580*/  @!P0 BRA `(.L_x_154) ;  /* 0xfffffffc00f08947 */ /* 0x004fea000383ffff */
[----:B------:R-:W-:Y:S05]  /*8590*/  BRA `(.L_x_155) ;  /* 0xffffffa8001c7947 */ /* 0x000fea000383ffff */
.L_x_47:
[----:B------:R-:W-:-:S07]  /*85a0*/  MOV R0, UR5 ;  /* 0x0000000500007c02 */ /* 0x000fce0008000f00 */
.L_x_156:
[----:B-1----:R1:W2:Y:S02]  /*85b0*/  SYNCS.PHASECHK.TRANS64.TRYWAIT P0, [R0+URZ], R3 ;  /* 0x00000003000075a7 */ /* 0x0022a400080011ff */
[----:B--2---:R-:W-:Y:S05]  /*85c0*/  @!P0 NANOSLEEP.SYNCS 0x989680 ;  /* 0x009896800000895d */ /* 0x004fea0003900000 */
[----:B------:R-:W2:Y:S02]  /*85d0*/  @!P0 SYNCS.PHASECHK.TRANS64 P0, [R0+URZ], R3 ;  /* 0x00000003000085a7 */ /* 0x000ea400080010ff */
[----:B--2---:R-:W-:Y:S05]  /*85e0*/  @!P0 BRA `(.L_x_156) ;  /* 0xfffffffc00f08947 */ /* 0x004fea000383ffff */
[----:B------:R-:W-:Y:S05]  /*85f0*/  BRA `(.L_x_157) ;  /* 0xffffffa800287947 */ /* 0x000fea000383ffff */
.L_x_48:
[----:B------:R-:W-:-:S07]  /*8600*/  MOV R0, UR5 ;  /* 0x0000000500007c02 */ /* 0x000fce0008000f00 */
.L_x_158:
[----:B-1----:R1:W2:Y:S02]  /*8610*/  SYNCS.PHASECHK.TRANS64.TRYWAIT P0, [R0+URZ], R3 ;  /* 0x00000003000075a7 */ /* 0x0022a400080011ff */
[----:B--2---:R-:W-:Y:S05]  /*8620*/  @!P0 NANOSLEEP.SYNCS 0x989680 ;  /* 0x009896800000895d */ /* 0x004fea0003900000 */
[----:B------:R-:W2:Y:S02]  /*8630*/  @!P0 SYNCS.PHASECHK.TRANS64 P0, [R0+URZ], R3 ;  /* 0x00000003000085a7 */ /* 0x000ea400080010ff */
[----:B--2---:R-:W-:Y:S05]  /*8640*/  @!P0 BRA `(.L_x_158) ;  /* 0xfffffffc00f08947 */ /* 0x004fea000383ffff */
[----:B------:R-:W-:Y:S05]  /*8650*/  BRA `(.L_x_159) ;  /* 0xffffffa800347947 */ /* 0x000fea000383ffff */
.L_x_49:
[----:B------:R-:W-:-:S07]  /*8660*/  MOV R0, UR5 ;  /* 0x0000000500007c02 */ /* 0x000fce0008000f00 */
.L_x_160:
[----:B-1----:R1:W2:Y:S02]  /*8670*/  SYNCS.PHASECHK.TRANS64.TRYWAIT P0, [R0+URZ], R3 ;  /* 0x00000003000075a7 */ /* 0x0022a400080011ff */
[----:B--2---:R-:W-:Y:S05]  /*8680*/  @!P0 NANOSLEEP.SYNCS 0x989680 ;  /* 0x009896800000895d */ /* 0x004fea0003900000 */
[----:B------:R-:W2:Y:S02]  /*8690*/  @!P0 SYNCS.PHASECHK.TRANS64 P0, [R0+URZ], R3 ;  /* 0x00000003000085a7 */ /* 0x000ea400080010ff */
[----:B--2---:R-:W-:Y:S05]  /*86a0*/  @!P0 BRA `(.L_x_160) ;  /* 0xfffffffc00f08947 */ /* 0x004fea000383ffff */
[----:B------:R-:W-:Y:S05]  /*86b0*/  BRA `(.L_x_161) ;  /* 0xffffffa800407947 */ /* 0x000fea000383ffff */
.L_x_50:
[----:B------:R-:W-:-:S07]  /*86c0*/  MOV R0, UR5 ;  /* 0x0000000500007c02 */ /* 0x000fce0008000f00 */
.L_x_162:
[----:B-1----:R1:W2:Y:S02]  /*86d0*/  SYNCS.PHASECHK.TRANS64.TRYWAIT P0, [R0+URZ], R3 ;  /* 0x00000003000075a7 */ /* 0x0022a400080011ff */
[----:B--2---:R-:W-:Y:S05]  /*86e0*/  @!P0 NANOSLEEP.SYNCS 0x989680 ;  /* 0x009896800000895d */ /* 0x004fea0003900000 */
[----:B------:R-:W2:Y:S02]  /*86f0*/  @!P0 SYNCS.PHASECHK.TRANS64 P0, [R0+URZ], R3 ;  /* 0x00000003000085a7 */ /* 0x000ea400080010ff */
[----:B--2---:R-:W-:Y:S05]  /*8700*/  @!P0 BRA `(.L_x_162) ;  /* 0xfffffffc00f08947 */ /* 0x004fea000383ffff */
[----:B------:R-:W-:Y:S05]  /*8710*/  BRA `(.L_x_163) ;  /* 0xffffffa8004c7947 */ /* 0x000fea000383ffff */
.L_x_51:
[----:B------:R-:W-:-:S07]  /*8720*/  MOV R0, UR5 ;  /* 0x0000000500007c02 */ /* 0x000fce0008000f00 */
.L_x_164:
[----:B-1----:R1:W2:Y:S02]  /*8730*/  SYNCS.PHASECHK.TRANS64.TRYWAIT P0, [R0+URZ], R3 ;  /* 0x00000003000075a7 */ /* 0x0022a400080011ff */
[----:B--2---:R-:W-:Y:S05]  /*8740*/  @!P0 NANOSLEEP.SYNCS 0x989680 ;  /* 0x009896800000895d */ /* 0x004fea0003900000 */
[----:B------:R-:W2:Y:S02]  /*8750*/  @!P0 SYNCS.PHASECHK.TRANS64 P0, [R0+URZ], R3 ;  /* 0x00000003000085a7 */ /* 0x000ea400080010ff */
[----:B--2---:R-:W-:Y:S05]  /*8760*/  @!P0 BRA `(.L_x_164) ;  /* 0xfffffffc00f08947 */ /* 0x004fea000383ffff */
[----:B------:R-:W-:Y:S05]  /*8770*/  BRA `(.L_x_165) ;  /* 0xffffffa800587947 */ /* 0x000fea000383ffff */
.L_x_52:
[----:B------:R-:W-:-:S07]  /*8780*/  MOV R0, UR5 ;  /* 0x0000000500007c02 */ /* 0x000fce0008000f00 */
.L_x_166:
[----:B-1----:R1:W2:Y:S02]  /*8790*/  SYNCS.PHASECHK.TRANS64.TRYWAIT P0, [R0+URZ], R3 ;  /* 0x00000003000075a7 */ /* 0x0022a400080011ff */
[----:B--2---:R-:W-:Y:S05]  /*87a0*/  @!P0 NANOSLEEP.SYNCS 0x989680 ;  /* 0x009896800000895d */ /* 0x004fea0003900000 */
[----:B------:R-:W2:Y:S02]  /*87b0*/  @!P0 SYNCS.PHASECHK.TRANS64 P0, [R0+URZ], R3 ;  /* 0x00000003000085a7 */ /* 0x000ea400080010ff */
[----:B--2---:R-:W-:Y:S05]  /*87c0*/  @!P0 BRA `(.L_x_166) ;  /* 0xfffffffc00f08947 */ /* 0x004fea000383ffff */
[----:B------:R-:W-:Y:S05]  /*87d0*/  BRA `(.L_x_167) ;  /* 0xffffffa800647947 */ /* 0x000fea000383ffff */
.L_x_53:
[----:B------:R-:W-:-:S07]  /*87e0*/  MOV R0, UR5 ;  /* 0x0000000500007c02 */ /* 0x000fce0008000f00 */
.L_x_168:
[----:B-1----:R1:W2:Y:S02]  /*87f0*/  SYNCS.PHASECHK.TRANS64.TRYWAIT P0, [R0+URZ], R3 ;  /* 0x00000003000075a7 */ /* 0x0022a400080011ff */
[----:B--2---:R-:W-:Y:S05]  /*8800*/  @!P0 NANOSLEEP.SYNCS 0x989680 ;  /* 0x009896800000895d */ /* 0x004fea0003900000 */
[----:B------:R-:W2:Y:S02]  /*8810*/  @!P0 SYNCS.PHASECHK.TRANS64 P0, [R0+URZ], R3 ;  /* 0x00000003000085a7 */ /* 0x000ea400080010ff */
[----:B--2---:R-:W-:Y:S05]  /*8820*/  @!P0 BRA `(.L_x_168) ;  /* 0xfffffffc00f08947 */ /* 0x004fea000383ffff */
[----:B------:R-:W-:Y:S05]  /*8830*/  BRA `(.L_x_169) ;  /* 0xffffffa800707947 */ /* 0x000fea000383ffff */
.L_x_54:
[----:B------:R-:W-:-:S07]  /*8840*/  MOV R0, UR5 ;  /* 0x0000000500007c02 */ /* 0x000fce0008000f00 */
.L_x_170:
[----:B-1----:R1:W2:Y:S02]  /*8850*/  SYNCS.PHASECHK.TRANS64.TRYWAIT P0, [R0+URZ], R3 ;  /* 0x00000003000075a7 */ /* 0x0022a400080011ff */
[----:B--2---:R-:W-:Y:S05]  /*8860*/  @!P0 NANOSLEEP.SYNCS 0x989680 ;  /* 0x009896800000895d */ /* 0x004fea0003900000 */
[----:B------:R-:W2:Y:S02]  /*8870*/  @!P0 SYNCS.PHASECHK.TRANS64 P0, [R0+URZ], R3 ;  /* 0x00000003000085a7 */ /* 0x000ea400080010ff */
[----:B--2---:R-:W-:Y:S05]  /*8880*/  @!P0 BRA `(.L_x_170) ;  /* 0xfffffffc00f08947 */ /* 0x004fea000383ffff */
[----:B------:R-:W-:Y:S05]  /*8890*/  BRA `(.L_x_171) ;  /* 0xffffffa8007c7947 */ /* 0x000fea000383ffff */
.L_x_55:
[----:B------:R-:W-:-:S07]  /*88a0*/  MOV R0, UR5 ;  /* 0x0000000500007c02 */ /* 0x000fce0008000f00 */
.L_x_172:
[----:B-1----:R1:W2:Y:S02]  /*88b0*/  SYNCS.PHASECHK.TRANS64.TRYWAIT P0, [R0+URZ], R3 ;  /* 0x00000003000075a7 */ /* 0x0022a400080011ff */
[----:B--2---:R-:W-:Y:S05]  /*88c0*/  @!P0 NANOSLEEP.SYNCS 0x989680 ;  /* 0x009896800000895d */ /* 0x004fea0003900000 */
[----:B------:R-:W2:Y:S02]  /*88d0*/  @!P0 SYNCS.PHASECHK.TRANS64 P0, [R0+URZ], R3 ;  /* 0x00000003000085a7 */ /* 0x000ea400080010ff */
[----:B--2---:R-:W-:Y:S05]  /*88e0*/  @!P0 BRA `(.L_x_172) ;  /* 0xfffffffc00f08947 */ /* 0x004fea000383ffff */
[----:B------:R-:W-:Y:S05]  /*88f0*/  BRA `(.L_x_173) ;  /* 0xffffffa800887947 */ /* 0x000fea000383ffff */
.L_x_56:
[----:B------:R-:W-:-:S07]  /*8900*/  MOV R0, UR5 ;  /* 0x0000000500007c02 */ /* 0x000fce0008000f00 */
.L_x_174:
[----:B-1----:R1:W2:Y:S02]  /*8910*/  SYNCS.PHASECHK.TRANS64.TRYWAIT P0, [R0+URZ], R3 ;  /* 0x00000003000075a7 */ /* 0x0022a400080011ff */
[----:B--2---:R-:W-:Y:S05]  /*8920*/  @!P0 NANOSLEEP.SYNCS 0x989680 ;  /* 0x009896800000895d */ /* 0x004fea0003900000 */
[----:B------:R-:W2:Y:S02]  /*8930*/  @!P0 SYNCS.PHASECHK.TRANS64 P0, [R0+URZ], R3 ;  /* 0x00000003000085a7 */ /* 0x000ea400080010ff */
[----:B--2---:R-:W-:Y:S05]  /*8940*/  @!P0 BRA `(.L_x_174) ;  /* 0xfffffffc00f08947 */ /* 0x004fea000383ffff */
[----:B------:R-:W-:Y:S05]  /*8950*/  BRA `(.L_x_175) ;  /* 0xffffffa800947947 */ /* 0x000fea000383ffff */
.L_x_57:
[----:B------:R-:W-:-:S07]  /*8960*/  MOV R0, UR5 ;  /* 0x0000000500007c02 */ /* 0x000fce0008000f00 */
.L_x_176:
[----:B-1----:R1:W2:Y:S02]  /*8970*/  SYNCS.PHASECHK.TRANS64.TRYWAIT P0, [R0+URZ], R3 ;  /* 0x00000003000075a7 */ /* 0x0022a400080011ff */
[----:B--2---:R-:W-:Y:S05]  /*8980*/  @!P0 NANOSLEEP.SYNCS 0x989680 ;  /* 0x009896800000895d */ /* 0x004fea0003900000 */
[----:B------:R-:W2:Y:S02]  /*8990*/  @!P0 SYNCS.PHASECHK.TRANS64 P0, [R0+URZ], R3 ;  /* 0x00000003000085a7 */ /* 0x000ea400080010ff */
[----:B--2---:R-:W-:Y:S05]  /*89a0*/  @!P0 BRA `(.L_x_176) ;  /* 0xfffffffc00f08947 */ /* 0x004fea000383ffff */
[----:B------:R-:W-:Y:S05]  /*89b0*/  BRA `(.L_x_177) ;  /* 0xffffffa800a07947 */ /* 0x000fea000383ffff */
.L_x_58:
[----:B------:R-:W-:-:S07]  /*89c0*/  MOV R0, UR5 ;  /* 0x0000000500007c02 */ /* 0x000fce0008000f00 */
.L_x_178:
[----:B-1----:R1:W2:Y:S02]  /*89d0*/  SYNCS.PHASECHK.TRANS64.TRYWAIT P0, [R0+URZ], R3 ;  /* 0x00000003000075a7 */ /* 0x0022a400080011ff */
[----:B--2---:R-:W-:Y:S05]  /*89e0*/  @!P0 NANOSLEEP.SYNCS 0x989680 ;  /* 0x009896800000895d */ /* 0x004fea0003900000 */
[----:B------:R-:W2:Y:S02]  /*89f0*/  @!P0 SYNCS.PHASECHK.TRANS64 P0, [R0+URZ], R3 ;  /* 0x00000003000085a7 */ /* 0x000ea400080010ff */
[----:B--2---:R-:W-:Y:S05]  /*8a00*/  @!P0 BRA `(.L_x_178) ;  /* 0xfffffffc00f08947 */ /* 0x004fea000383ffff */
[----:B------:R-:W-:Y:S05]  /*8a10*/  BRA `(.L_x_179) ;  /* 0xffffffa800ac7947 */ /* 0x000fea000383ffff */
.L_x_59:
[----:B------:R-:W-:-:S07]  /*8a20*/  MOV R0, UR5 ;  /* 0x0000000500007c02 */ /* 0x000fce0008000f00 */
.L_x_180:
[----:B-1----:R1:W2:Y:S02]  /*8a30*/  SYNCS.PHASECHK.TRANS64.TRYWAIT P0, [R0+URZ], R3 ;  /* 0x00000003000075a7 */ /* 0x0022a400080011ff */
[----:B--2---:R-:W-:Y:S05]  /*8a40*/  @!P0 NANOSLEEP.SYNCS 0x989680 ;  /* 0x009896800000895d */ /* 0x004fea0003900000 */
[----:B------:R-:W2:Y:S02]  /*8a50*/  @!P0 SYNCS.PHASECHK.TRANS64 P0, [R0+URZ], R3 ;  /* 0x00000003000085a7 */ /* 0x000ea400080010ff */
[----:B--2---:R-:W-:Y:S05]  /*8a60*/  @!P0 BRA `(.L_x_180) ;  /* 0xfffffffc00f08947 */ /* 0x004fea000383ffff */
[----:B------:R-:W-:Y:S05]  /*8a70*/  BRA `(.L_x_181) ;  /* 0xffffffa800b87947 */ /* 0x000fea000383ffff */
.L_x_60:
[----:B------:R-:W-:-:S07]  /*8a80*/  MOV R0, UR5 ;  /* 0x0000000500007c02 */ /* 0x000fce0008000f00 */
.L_x_182:
[----:B-1----:R1:W2:Y:S02]  /*8a90*/  SYNCS.PHASECHK.TRANS64.TRYWAIT P0, [R0+URZ], R3 ;  /* 0x00000003000075a7 */ /* 0x0022a400080011ff */
[----:B--2---:R-:W-:Y:S05]  /*8aa0*/  @!P0 NANOSLEEP.SYNCS 0x989680 ;  /* 0x009896800000895d */ /* 0x004fea0003900000 */
[----:B------:R-:W2:Y:S02]  /*8ab0*/  @!P0 SYNCS.PHASECHK.TRANS64 P0, [R0+URZ], R3 ;  /* 0x00000003000085a7 */ /* 0x000ea400080010ff */
[----:B--2---:R-:W-:Y:S05]  /*8ac0*/  @!P0 BRA `(.L_x_182) ;  /* 0xfffffffc00f08947 */ /* 0x004fea000383ffff */
[----:B------:R-:W-:Y:S05]  /*8ad0*/  BRA `(.L_x_183) ;  /* 0xffffffa800c47947 */ /* 0x000fea000383ffff */
.L_x_61:
[----:B------:R-:W-:-:S07]  /*8ae0*/  MOV R0, UR5 ;  /* 0x0000000500007c02 */ /* 0x000fce0008000f00 */
.L_x_184:
[----:B-1----:R1:W2:Y:S02]  /*8af0*/  SYNCS.PHASECHK.TRANS64.TRYWAIT P0, [R0+URZ], R3 ;  /* 0x00000003000075a7 */ /* 0x0022a400080011ff */
[----:B--2---:R-:W-:Y:S05]  /*8b00*/  @!P0 NANOSLEEP.SYNCS 0x989680 ;  /* 0x009896800000895d */ /* 0x004fea0003900000 */
[----:B------:R-:W2:Y:S02]  /*8b10*/  @!P0 SYNCS.PHASECHK.TRANS64 P0, [R0+URZ], R3 ;  /* 0x00000003000085a7 */ /* 0x000ea400080010ff */
[----:B--2---:R-:W-:Y:S05]  /*8b20*/  @!P0 BRA `(.L_x_184) ;  /* 0xfffffffc00f08947 */ /* 0x004fea000383ffff */
[----:B------:R-:W-:Y:S05]  /*8b30*/  BRA `(.L_x_185) ;  /* 0xffffffa800d07947 */ /* 0x000fea000383ffff */
.L_x_62:
[----:B------:R-:W-:-:S07]  /*8b40*/  MOV R0, UR5 ;  /* 0x0000000500007c02 */ /* 0x000fce0008000f00 */
.L_x_186:
[----:B-1----:R1:W2:Y:S02]  /*8b50*/  SYNCS.PHASECHK.TRANS64.TRYWAIT P0, [R0+URZ], R3 ;  /* 0x00000003000075a7 */ /* 0x0022a400080011ff */
[----:B--2---:R-:W-:Y:S05]  /*8b60*/  @!P0 NANOSLEEP.SYNCS 0x989680 ;  /* 0x009896800000895d */ /* 0x004fea0003900000 */
[----:B------:R-:W2:Y:S02]  /*8b70*/  @!P0 SYNCS.PHASECHK.TRANS64 P0, [R0+URZ], R3 ;  /* 0x00000003000085a7 */ /* 0x000ea400080010ff */
[----:B--2---:R-:W-:Y:S05]  /*8b80*/  @!P0 BRA `(.L_x_186) ;  /* 0xfffffffc00f08947 */ /* 0x004fea000383ffff */
[----:B------:R-:W-:Y:S05]  /*8b90*/  BRA `(.L_x_187) ;  /* 0xffffffa800dc7947 */ /* 0x000fea000383ffff */
.L_x_63:
[----:B------:R-:W-:-:S07]  /*8ba0*/  MOV R0, UR5 ;  /* 0x0000000500007c02 */ /* 0x000fce0008000f00 */
.L_x_188:
[----:B-1----:R1:W2:Y:S02]  /*8bb0*/  SYNCS.PHASECHK.TRANS64.TRYWAIT P0, [R0+URZ], R3 ;  /* 0x00000003000075a7 */ /* 0x0022a400080011ff */
[----:B--2---:R-:W-:Y:S05]  /*8bc0*/  @!P0 NANOSLEEP.SYNCS 0x989680 ;  /* 0x009896800000895d */ /* 0x004fea0003900000 */
[----:B------:R-:W2:Y:S02]  /*8bd0*/  @!P0 SYNCS.PHASECHK.TRANS64 P0, [R0+URZ], R3 ;  /* 0x00000003000085a7 */ /* 0x000ea400080010ff */
[----:B--2---:R-:W-:Y:S05]  /*8be0*/  @!P0 BRA `(.L_x_188) ;  /* 0xfffffffc00f08947 */ /* 0x004fea000383ffff */
[----:B------:R-:W-:Y:S05]  /*8bf0*/  BRA `(.L_x_189) ;  /* 0xffffffa800e87947 */ /* 0x000fea000383ffff */
.L_x_64:
[----:B------:R-:W-:-:S07]  /*8c00*/  MOV R0, UR5 ;  /* 0x0000000500007c02 */ /* 0x000fce0008000f00 */
.L_x_190:
[----:B-1----:R1:W2:Y:S02]  /*8c10*/  SYNCS.PHASECHK.TRANS64.TRYWAIT P0, [R0+URZ], R3 ;  /* 0x00000003000075a7 */ /* 0x0022a400080011ff */
[----:B--2---:R-:W-:Y:S05]  /*8c20*/  @!P0 NANOSLEEP.SYNCS 0x989680 ;  /* 0x009896800000895d */ /* 0x004fea0003900000 */
[----:B------:R-:W2:Y:S02]  /*8c30*/  @!P0 SYNCS.PHASECHK.TRANS64 P0, [R0+URZ], R3 ;  /* 0x00000003000085a7 */ /* 0x000ea400080010ff */
[----:B--2---:R-:W-:Y:S05]  /*8c40*/  @!P0 BRA `(.L_x_190) ;  /* 0xfffffffc00f08947 */ /* 0x004fea000383ffff */
[----:B------:R-:W-:Y:S05]  /*8c50*/  BRA `(.L_x_191) ;  /* 0xffffffa800f47947 */ /* 0x000fea000383ffff */
.L_x_65:
[----:B------:R-:W-:-:S07]  /*8c60*/  MOV R0, UR5 ;  /* 0x0000000500007c02 */ /* 0x000fce0008000f00 */
.L_x_192:
[----:B-1----:R1:W2:Y:S02]  /*8c70*/  SYNCS.PHASECHK.TRANS64.TRYWAIT P0, [R0+URZ], R3 ;  /* 0x00000003000075a7 */ /* 0x0022a400080011ff */
[----:B--2---:R-:W-:Y:S05]  /*8c80*/  @!P0 NANOSLEEP.SYNCS 0x989680 ;  /* 0x009896800000895d */ /* 0x004fea0003900000 */
[----:B------:R-:W2:Y:S02]  /*8c90*/  @!P0 SYNCS.PHASECHK.TRANS64 P0, [R0+URZ], R3 ;  /* 0x00000003000085a7 */ /* 0x000ea400080010ff */
[----:B--2---:R-:W-:Y:S05]  /*8ca0*/  @!P0 BRA `(.L_x_192) ;  /* 0xfffffffc00f08947 */ /* 0x004fea000383ffff */
[----:B------:R-:W-:Y:S05]  /*8cb0*/  BRA `(.L_x_193) ;  /* 0xffffffac00007947 */ /* 0x000fea000383ffff */
.L_x_66:
[----:B------:R-:W-:-:S07]  /*8cc0*/  MOV R0, UR5 ;  /* 0x0000000500007c02 */ /* 0x000fce0008000f00 */
.L_x_194:
[----:B-1----:R1:W2:Y:S02]  /*8cd0*/  SYNCS.PHASECHK.TRANS64.TRYWAIT P0, [R0+URZ], R3 ;  /* 0x00000003000075a7 */ /* 0x0022a400080011ff */
[----:B--2---:R-:W-:Y:S05]  /*8ce0*/  @!P0 NANOSLEEP.SYNCS 0x989680 ;  /* 0x009896800000895d */ /* 0x004fea0003900000 */
[----:B------:R-:W2:Y:S02]  /*8cf0*/  @!P0 SYNCS.PHASECHK.TRANS64 P0, [R0+URZ], R3 ;  /* 0x00000003000085a7 */ /* 0x000ea400080010ff */
[----:B--2---:R-:W-:Y:S05]  /*8d00*/  @!P0 BRA `(.L_x_194) ;  /* 0xfffffffc00f08947 */ /* 0x004fea000383ffff */
[----:B------:R-:W-:Y:S05]  /*8d10*/  BRA `(.L_x_195) ;  /* 0xffffffac000c7947 */ /* 0x000fea000383ffff */
.L_x_67:
[----:B------:R-:W-:-:S07]  /*8d20*/  MOV R0, UR5 ;  /* 0x0000000500007c02 */ /* 0x000fce0008000f00 */
.L_x_196:
[----:B-1----:R1:W2:Y:S02]  /*8d30*/  SYNCS.PHASECHK.TRANS64.TRYWAIT P0, [R0+URZ], R3 ;  /* 0x00000003000075a7 */ /* 0x0022a400080011ff */
[----:B--2---:R-:W-:Y:S05]  /*8d40*/  @!P0 NANOSLEEP.SYNCS 0x989680 ;  /* 0x009896800000895d */ /* 0x004fea0003900000 */
[----:B------:R-:W2:Y:S02]  /*8d50*/  @!P0 SYNCS.PHASECHK.TRANS64 P0, [R0+URZ], R3 ;  /* 0x00000003000085a7 */ /* 0x000ea400080010ff */
[----:B--2---:R-:W-:Y:S05]  /*8d60*/  @!P0 BRA `(.L_x_196) ;  /* 0xfffffffc00f08947 */ /* 0x004fea000383ffff */
[----:B------:R-:W-:Y:S05]  /*8d70*/  BRA `(.L_x_197) ;  /* 0xffffffac00187947 */ /* 0x000fea000383ffff */
.L_x_68:
[----:B------:R-:W-:-:S07]  /*8d80*/  MOV R0, UR5 ;  /* 0x0000000500007c02 */ /* 0x000fce0008000f00 */
.L_x_198:
[----:B-1----:R1:W2:Y:S02]  /*8d90*/  SYNCS.PHASECHK.TRANS64.TRYWAIT P0, [R0+URZ], R3 ;  /* 0x00000003000075a7 */ /* 0x0022a400080011ff */
[----:B--2---:R-:W-:Y:S05]  /*8da0*/  @!P0 NANOSLEEP.SYNCS 0x989680 ;  /* 0x009896800000895d */ /* 0x004fea0003900000 */
[----:B------:R-:W2:Y:S02]  /*8db0*/  @!P0 SYNCS.PHASECHK.TRANS64 P0, [R0+URZ], R3 ;  /* 0x00000003000085a7 */ /* 0x000ea400080010ff */
[----:B--2---:R-:W-:Y:S05]  /*8dc0*/  @!P0 BRA `(.L_x_198) ;  /* 0xfffffffc00f08947 */ /* 0x004fea000383ffff */
[----:B------:R-:W-:Y:S05]  /*8dd0*/  BRA `(.L_x_199) ;  /* 0xffffffac00247947 */ /* 0x000fea000383ffff */
.L_x_69:
[----:B------:R-:W-:-:S07]  /*8de0*/  MOV R0, UR5 ;  /* 0x0000000500007c02 */ /* 0x000fce0008000f00 */
.L_x_200:
[----:B-1----:R1:W2:Y:S02]  /*8df0*/  SYNCS.PHASECHK.TRANS64.TRYWAIT P0, [R0+URZ], R3 ;  /* 0x00000003000075a7 */ /* 0x0022a400080011ff */
[----:B--2---:R-:W-:Y:S05]  /*8e00*/  @!P0 NANOSLEEP.SYNCS 0x989680 ;  /* 0x009896800000895d */ /* 0x004fea0003900000 */
[----:B------:R-:W2:Y:S02]  /*8e10*/  @!P0 SYNCS.PHASECHK.TRANS64 P0, [R0+URZ], R3 ;  /* 0x00000003000085a7 */ /* 0x000ea400080010ff */
[----:B--2---:R-:W-:Y:S05]  /*8e20*/  @!P0 BRA `(.L_x_200) ;  /* 0xfffffffc00f08947 */ /* 0x004fea000383ffff */
[----:B------:R-:W-:Y:S05]  /*8e30*/  BRA `(.L_x_201) ;  /* 0xffffffac00307947 */ /* 0x000fea000383ffff */
.L_x_70:
[----:B------:R-:W-:-:S07]  /*8e40*/  MOV R0, UR5 ;  /* 0x0000000500007c02 */ /* 0x000fce0008000f00 */
.L_x_202:
[----:B-1----:R1:W2:Y:S02]  /*8e50*/  SYNCS.PHASECHK.TRANS64.TRYWAIT P0, [R0+URZ], R3 ;  /* 0x00000003000075a7 */ /* 0x0022a400080011ff */
[----:B--2---:R-:W-:Y:S05]  /*8e60*/  @!P0 NANOSLEEP.SYNCS 0x989680 ;  /* 0x009896800000895d */ /* 0x004fea0003900000 */
[----:B------:R-:W2:Y:S02]  /*8e70*/  @!P0 SYNCS.PHASECHK.TRANS64 P0, [R0+URZ], R3 ;  /* 0x00000003000085a7 */ /* 0x000ea400080010ff */
[----:B--2---:R-:W-:Y:S05]  /*8e80*/  @!P0 BRA `(.L_x_202) ;  /* 0xfffffffc00f08947 */ /* 0x004fea000383ffff */
[----:B------:R-:W-:Y:S05]  /*8e90*/  BRA `(.L_x_203) ;  /* 0xffffffac003c7947 */ /* 0x000fea000383ffff */
.L_x_71:
[----:B------:R-:W-:-:S07]  /*8ea0*/  MOV R0, UR5 ;  /* 0x0000000500007c02 */ /* 0x000fce0008000f00 */
.L_x_204:
[----:B-1----:R1:W2:Y:S02]  /*8eb0*/  SYNCS.PHASECHK.TRANS64.TRYWAIT P0, [R0+URZ], R3 ;  /* 0x00000003000075a7 */ /* 0x0022a400080011ff */
[----:B--2---:R-:W-:Y:S05]  /*8ec0*/  @!P0 NANOSLEEP.SYNCS 0x989680 ;  /* 0x009896800000895d */ /* 0x004fea0003900000 */
[----:B------:R-:W2:Y:S02]  /*8ed0*/  @!P0 SYNCS.PHASECHK.TRANS64 P0, [R0+URZ], R3 ;  /* 0x00000003000085a7 */ /* 0x000ea400080010ff */
[----:B--2---:R-:W-:Y:S05]  /*8ee0*/  @!P0 BRA `(.L_x_204) ;  /* 0xfffffffc00f08947 */ /* 0x004fea000383ffff */
[----:B------:R-:W-:Y:S05]  /*8ef0*/  BRA `(.L_x_205) ;  /* 0xffffffac00487947 */ /* 0x000fea000383ffff */
.L_x_72:
[----:B------:R-:W-:-:S07]  /*8f00*/  MOV R0, UR5 ;  /* 0x0000000500007c02 */ /* 0x000fce0008000f00 */
.L_x_206:
[----:B-1----:R1:W2:Y:S02]  /*8f10*/  SYNCS.PHASECHK.TRANS64.TRYWAIT P0, [R0+URZ], R3 ;  /* 0x00000003000075a7 */ /* 0x0022a400080011ff */
[----:B--2---:R-:W-:Y:S05]  /*8f20*/  @!P0 NANOSLEEP.SYNCS 0x989680 ;  /* 0x009896800000895d */ /* 0x004fea0003900000 */
[----:B------:R-:W2:Y:S02]  /*8f30*/  @!P0 SYNCS.PHASECHK.TRANS64 P0, [R0+URZ], R3 ;  /* 0x00000003000085a7 */ /* 0x000ea400080010ff */
[----:B--2---:R-:W-:Y:S05]  /*8f40*/  @!P0 BRA `(.L_x_206) ;  /* 0xfffffffc00f08947 */ /* 0x004fea000383ffff */
[----:B------:R-:W-:Y:S05]  /*8f50*/  BRA `(.L_x_207) ;  /* 0xffffffac00547947 */ /* 0x000fea000383ffff */
.L_x_73:
[----:B------:R-:W-:-:S07]  /*8f60*/  MOV R0, UR5 ;  /* 0x0000000500007c02 */ /* 0x000fce0008000f00 */
.L_x_208:
[----:B-1----:R1:W2:Y:S02]  /*8f70*/  SYNCS.PHASECHK.TRANS64.TRYWAIT P0, [R0+URZ], R3 ;  /* 0x00000003000075a7 */ /* 0x0022a400080011ff */
[----:B--2---:R-:W-:Y:S05]  /*8f80*/  @!P0 NANOSLEEP.SYNCS 0x989680 ;  /* 0x009896800000895d */ /* 0x004fea0003900000 */
[----:B------:R-:W2:Y:S02]  /*8f90*/  @!P0 SYNCS.PHASECHK.TRANS64 P0, [R0+URZ], R3 ;  /* 0x00000003000085a7 */ /* 0x000ea400080010ff */
[----:B--2---:R-:W-:Y:S05]  /*8fa0*/  @!P0 BRA `(.L_x_208) ;  /* 0xfffffffc00f08947 */ /* 0x004fea000383ffff */
[----:B------:R-:W-:Y:S05]  /*8fb0*/  BRA `(.L_x_209) ;  /* 0xffffffac00607947 */ /* 0x000fea000383ffff */
.L_x_74:
[----:B------:R-:W-:-:S07]  /*8fc0*/  MOV R0, UR5 ;  /* 0x0000000500007c02 */ /* 0x000fce0008000f00 */
.L_x_210:
[----:B-1----:R1:W2:Y:S02]  /*8fd0*/  SYNCS.PHASECHK.TRANS64.TRYWAIT P0, [R0+URZ], R3 ;  /* 0x00000003000075a7 */ /* 0x0022a400080011ff */
[----:B--2---:R-:W-:Y:S05]  /*8fe0*/  @!P0 NANOSLEEP.SYNCS 0x989680 ;  /* 0x009896800000895d */ /* 0x004fea0003900000 */
[----:B------:R-:W2:Y:S02]  /*8ff0*/  @!P0 SYNCS.PHASECHK.TRANS64 P0, [R0+URZ], R3 ;  /* 0x00000003000085a7 */ /* 0x000ea400080010ff */
[----:B--2---:R-:W-:Y:S05]  /*9000*/  @!P0 BRA `(.L_x_210) ;  /* 0xfffffffc00f08947 */ /* 0x004fea000383ffff */
[----:B------:R-:W-:Y:S05]  /*9010*/  BRA `(.L_x_211) ;  /* 0xffffffac006c7947 */ /* 0x000fea000383ffff */
.L_x_75:
[----:B------:R-:W-:-:S07]  /*9020*/  MOV R0, UR5 ;  /* 0x0000000500007c02 */ /* 0x000fce0008000f00 */
.L_x_212:
[----:B-1----:R1:W2:Y:S02]  /*9030*/  SYNCS.PHASECHK.TRANS64.TRYWAIT P0, [R0+URZ], R3 ;  /* 0x00000003000075a7 */ /* 0x0022a400080011ff */
[----:B--2---:R-:W-:Y:S05]  /*9040*/  @!P0 NANOSLEEP.SYNCS 0x989680 ;  /* 0x009896800000895d */ /* 0x004fea0003900000 */
[----:B------:R-:W2:Y:S02]  /*9050*/  @!P0 SYNCS.PHASECHK.TRANS64 P0, [R0+URZ], R3 ;  /* 0x00000003000085a7 */ /* 0x000ea400080010ff */
[----:B--2---:R-:W-:Y:S05]  /*9060*/  @!P0 BRA `(.L_x_212) ;  /* 0xfffffffc00f08947 */ /* 0x004fea000383ffff */
[----:B------:R-:W-:Y:S05]  /*9070*/  BRA `(.L_x_213) ;  /* 0xffffffac00787947 */ /* 0x000fea000383ffff */
.L_x_76:
[----:B------:R-:W-:-:S07]  /*9080*/  MOV R0, UR5 ;  /* 0x0000000500007c02 */ /* 0x000fce0008000f00 */
.L_x_214:
[----:B-1----:R1:W2:Y:S02]  /*9090*/  SYNCS.PHASECHK.TRANS64.TRYWAIT P0, [R0+URZ], R3 ;  /* 0x00000003000075a7 */ /* 0x0022a400080011ff */
[----:B--2---:R-:W-:Y:S05]  /*90a0*/  @!P0 NANOSLEEP.SYNCS 0x989680 ;  /* 0x009896800000895d */ /* 0x004fea0003900000 */
[----:B------:R-:W2:Y:S02]  /*90b0*/  @!P0 SYNCS.PHASECHK.TRANS64 P0, [R0+URZ], R3 ;  /* 0x00000003000085a7 */ /* 0x000ea400080010ff */
[----:B--2---:R-:W-:Y:S05]  /*90c0*/  @!P0 BRA `(.L_x_214) ;  /* 0xfffffffc00f08947 */ /* 0x004fea000383ffff */
[----:B------:R-:W-:Y:S05]  /*90d0*/  BRA `(.L_x_215) ;  /* 0xffffffac00847947 */ /* 0x000fea000383ffff */
.L_x_77:
[----:B------:R-:W-:-:S07]  /*90e0*/  MOV R0, UR5 ;  /* 0x0000000500007c02 */ /* 0x000fce0008000f00 */
.L_x_216:
[----:B-1----:R1:W2:Y:S02]  /*90f0*/  SYNCS.PHASECHK.TRANS64.TRYWAIT P0, [R0+URZ], R3 ;  /* 0x00000003000075a7 */ /* 0x0022a400080011ff */
[----:B--2---:R-:W-:Y:S05]  /*9100*/  @!P0 NANOSLEEP.SYNCS 0x989680 ;  /* 0x009896800000895d */ /* 0x004fea0003900000 */
[----:B------:R-:W2:Y:S02]  /*9110*/  @!P0 SYNCS.PHASECHK.TRANS64 P0, [R0+URZ], R3 ;  /* 0x00000003000085a7 */ /* 0x000ea400080010ff */
[----:B--2---:R-:W-:Y:S05]  /*9120*/  @!P0 BRA `(.L_x_216) ;  /* 0xfffffffc00f08947 */ /* 0x004fea000383ffff */
[----:B------:R-:W-:Y:S05]  /*9130*/  BRA `(.L_x_217) ;  /* 0xffffffac00907947 */ /* 0x000fea000383ffff */
.L_x_78:
[----:B------:R-:W-:-:S07]  /*9140*/  MOV R0, UR5 ;  /* 0x0000000500007c02 */ /* 0x000fce0008000f00 */
.L_x_218:
[----:B-1----:R1:W2:Y:S02]  /*9150*/  SYNCS.PHASECHK.TRANS64.TRYWAIT P0, [R0+URZ], R3 ;  /* 0x00000003000075a7 */ /* 0x0022a400080011ff */
[----:B--2---:R-:W-:Y:S05]  /*9160*/  @!P0 NANOSLEEP.SYNCS 0x989680 ;  /* 0x009896800000895d */ /* 0x004fea0003900000 */
[----:B------:R-:W2:Y:S02]  /*9170*/  @!P0 SYNCS.PHASECHK.TRANS64 P0, [R0+URZ], R3 ;  /* 0x00000003000085a7 */ /* 0x000ea400080010ff */
[----:B--2---:R-:W-:Y:S05]  /*9180*/  @!P0 BRA `(.L_x_218) ;  /* 0xfffffffc00f08947 */ /* 0x004fea000383ffff */
[----:B------:R-:W-:Y:S05]  /*9190*/  BRA `(.L_x_219) ;  /* 0xffffffac009c7947 */ /* 0x000fea000383ffff */
.L_x_81:
[----:B-1----:R1:W2:Y:S02]  /*91a0*/  SYNCS.PHASECHK.TRANS64.TRYWAIT P0, [R2+URZ+0x2c0], R4 ;  /* 0x0002c004020075a7 */ /* 0x0022a400080011ff */
[----:B--2---:R-:W-:Y:S05]  /*91b0*/  @!P0 NANOSLEEP.SYNCS 0x989680 ;  /* 0x009896800000895d */ /* 0x004fea0003900000 */
[----:B------:R-:W2:Y:S02]  /*91c0*/  @!P0 SYNCS.PHASECHK.TRANS64 P0, [R2+URZ+0x2c0], R4 ;  /* 0x0002c004020085a7 */ /* 0x000ea400080010ff */
[----:B--2---:R-:W-:Y:S05]  /*91d0*/  @!P0 BRA `(.L_x_81) ;  /* 0xfffffffc00f08947 */ /* 0x004fea000383ffff */
[----:B------:R-:W-:Y:S05]  /*91e0*/  BRA `(.L_x_220) ;  /* 0xffffffac00f87947 */ /* 0x000fea000383ffff */
.L_x_82:
[----:B------:R-:W-:-:S07]  /*91f0*/  MOV R2, UR4 ;  /* 0x0000000400027c02 */ /* 0x000fce0008000f00 */
.L_x_221:
[----:B-1----:R1:W2:Y:S02]  /*9200*/  SYNCS.PHASECHK.TRANS64.TRYWAIT P0, [R2+URZ+0x270], R5 ;  /* 0x00027005020075a7 */ /* 0x0022a400080011ff */
[----:B--2---:R-:W-:Y:S05]  /*9210*/  @!P0 NANOSLEEP.SYNCS 0x989680 ;  /* 0x009896800000895d */ /* 0x004fea0003900000 */
[----:B------:R-:W2:Y:S02]  /*9220*/  @!P0 SYNCS.PHASECHK.TRANS64 P0, [R2+URZ+0x270], R5 ;  /* 0x00027005020085a7 */ /* 0x000ea400080010ff */
[----:B--2---:R-:W-:Y:S05]  /*9230*/  @!P0 BRA `(.L_x_221) ;  /* 0xfffffffc00f08947 */ /* 0x004fea000383ffff */
[----:B------:R-:W-:Y:S05]  /*9240*/  BRA `(.L_x_222) ;  /* 0xffffffb000087947 */ /* 0x000fea000383ffff */
.L_x_83:
[----:B-1----:R1:W2:Y:S02]  /*9250*/  SYNCS.PHASECHK.TRANS64.TRYWAIT P1, [R2+URZ+0x260], R4 ;  /* 0x00026004020075a7 */ /* 0x0022a400080211ff */
[----:B--2---:R-:W-:Y:S05]  /*9260*/  @!P1 NANOSLEEP.SYNCS 0x989680 ;  /* 0x009896800000995d */ /* 0x004fea0003900000 */
[----:B------:R-:W2:Y:S02]  /*9270*/  @!P1 SYNCS.PHASECHK.TRANS64 P1, [R2+URZ+0x260], R4 ;  /* 0x00026004020095a7 */ /* 0x000ea400080210ff */
[----:B--2---:R-:W-:Y:S05]  /*9280*/  @!P1 BRA `(.L_x_83) ;  /* 0xfffffffc00f09947 */ /* 0x004fea000383ffff */
[----:B------:R-:W-:Y:S05]  /*9290*/  BRA `(.L_x_223) ;  /* 0xffffffb000387947 */ /* 0x000fea000383ffff */
.L_x_86:
[----:B------:R-:W-:-:S07]  /*92a0*/  MOV R0, UR4 ;  /* 0x0000000400007c02 */ /* 0x000fce0008000f00 */
.L_x_224:
[----:B-1----:R1:W2:Y:S02]  /*92b0*/  SYNCS.PHASECHK.TRANS64.TRYWAIT P0, [R0+URZ+0x270], R2 ;  /* 0x00027002000075a7 */ /* 0x0022a400080011ff */
[----:B--2---:R-:W-:Y:S05]  /*92c0*/  @!P0 NANOSLEEP.SYNCS 0x989680 ;  /* 0x009896800000895d */ /* 0x004fea0003900000 */
[----:B------:R-:W2:Y:S02]  /*92d0*/  @!P0 SYNCS.PHASECHK.TRANS64 P0, [R0+URZ+0x270], R2 ;  /* 0x00027002000085a7 */ /* 0x000ea400080010ff */
[----:B--2---:R-:W-:Y:S05]  /*92e0*/  @!P0 BRA `(.L_x_224) ;  /* 0xfffffffc00f08947 */ /* 0x004fea000383ffff */
[----:B------:R-:W-:Y:S05]  /*92f0*/  BRA `(.L_x_85) ;  /* 0xffffffb0008c7947 */ /* 0x000fea000383ffff */
.L_x_95:
[----:B-1----:R-:W-:-:S04]  /*9300*/  MOV R5, UR5 ;  /* 0x0000000500057c02 */ /* 0x002fc80008000f00 */
[----:B------:R1:W2:Y:S03]  /*9310*/  SYNCS.PHASECHK.TRANS64.TRYWAIT P0, [R5+URZ+0x8], R6 ;  /* 0x00000806050075a7 */ /* 0x0002a600080011ff */
[----:B--2---:R-:W-:Y:S05]  /*9320*/  @!P0 NANOSLEEP.SYNCS 0x989680 ;  /* 0x009896800000895d */ /* 0x004fea0003900000 */
[----:B------:R-:W2:Y:S02]  /*9330*/  @!P0 SYNCS.PHASECHK.TRANS64 P0, [R5+URZ+0x8], R6 ;  /* 0x00000806050085a7 */ /* 0x000ea400080010ff */
[----:B--2---:R-:W-:Y:S05]  /*9340*/  @!P0 BRA `(.L_x_95) ;  /* 0xfffffffc00ec8947 */ /* 0x004fea000383ffff */
[----:B------:R-:W-:Y:S05]  /*9350*/  BRA `(.L_x_94) ;  /* 0xffffffb400407947 */ /* 0x000fea000383ffff */
.L_x_97:
[----:B------:R-:W-:Y:S01]  /*9360*/  BSSY B0, `(.L_x_225) ;  /* 0x0000006000007945 */ /* 0x000fe20003800000 */
[----:B------:R-:W-:-:S07]  /*9370*/  MOV R15, 0xffffffff ;  /* 0xffffffff000f7802 */ /* 0x000fce0000000f00 */
[----:B-1---5:R-:W-:Y:S05]  /*9380*/  WARPSYNC.COLLECTIVE R15, `(.L_x_226) ;  /* 0x000000000f0c7348 */ /* 0x022fea0003c00000 */
[----:B------:R-:W-:Y:S02]  /*9390*/  ELECT P6, UR79, PT ;  /* 0x00000000004f782f */ /* 0x000fe400038c0000 */
[----:B------:R-:W-:Y:S01]  /*93a0*/  MOV R14, UR79 ;  /* 0x0000004f000e7c02 */ /* 0x000fe20008000f00 */
[----:B-1---5:R-:W-:Y:S10]  /*93b0*/  ENDCOLLECTIVE ;  /* 0x000000000000791b */ /* 0x022ff40003800000 */
.L_x_226:
[----:B------:R-:W-:Y:S05]  /*93c0*/  BSYNC B0 ;  /* 0x0000000000007941 */ /* 0x000fea0003800000 */
.L_x_225:
[----:B------:R-:W-:Y:S01]  /*93d0*/  PLOP3.LUT P0, PT, P6, PT, PT, 0x80, 0x8 ;  /* 0x000000000008781c */ /* 0x000fe2000370f070 */
[----:B------:R-:W-:-:S12]  /*93e0*/  BRA `(.L_x_227) ;  /* 0xffffffb4006c7947 */ /* 0x000fd8000383ffff */
.L_x_99:
[----:B-1----:R-:W-:-:S04]  /*93f0*/  MOV R0, UR5 ;  /* 0x0000000500007c02 */ /* 0x002fc80008000f00 */
[----:B------:R1:W2:Y:S03]  /*9400*/  SYNCS.PHASECHK.TRANS64.TRYWAIT P0, [R0+URZ+0x8], R4 ;  /* 0x00000804000075a7 */ /* 0x0002a600080011ff */
[----:B--2---:R-:W-:Y:S05]  /*9410*/  @!P0 NANOSLEEP.SYNCS 0x989680 ;  /* 0x009896800000895d */ /* 0x004fea0003900000 */
[----:B------:R-:W2:Y:S02]  /*9420*/  @!P0 SYNCS.PHASECHK.TRANS64 P0, [R0+URZ+0x8], R4 ;  /* 0x00000804000085a7 */ /* 0x000ea400080010ff */
[----:B--2---:R-:W-:Y:S05]  /*9430*/  @!P0 BRA `(.L_x_99) ;  /* 0xfffffffc00ec8947 */ /* 0x004fea000383ffff */
[----:B------:R-:W-:Y:S05]  /*9440*/  BRA `(.L_x_98) ;  /* 0xffffffb400707947 */ /* 0x000fea000383ffff */
.L_x_100:
[----:B-1----:R1:W2:Y:S02]  /*9450*/  SYNCS.PHASECHK.TRANS64.TRYWAIT P0, [R0+URZ+0x260], R4 ;  /* 0x00026004000075a7 */ /* 0x0022a400080011ff */
[----:B--2---:R-:W-:Y:S05]  /*9460*/  @!P0 NANOSLEEP.SYNCS 0x989680 ;  /* 0x009896800000895d */ /* 0x004fea0003900000 */
[----:B------:R-:W2:Y:S02]  /*9470*/  @!P0 SYNCS.PHASECHK.TRANS64 P0, [R0+URZ+0x260], R4 ;  /* 0x00026004000085a7 */ /* 0x000ea400080010ff */
[----:B--2---:R-:W-:Y:S05]  /*9480*/  @!P0 BRA `(.L_x_100) ;  /* 0xfffffffc00f08947 */ /* 0x004fea000383ffff */
[----:B------:R-:W-:Y:S05]  /*9490*/  BRA `(.L_x_228) ;  /* 0xffffffb8004c7947 */ /* 0x000fea000383ffff */
.L_x_102:
[----:B------:R-:W-:-:S07]  /*94a0*/  MOV R0, UR23 ;  /* 0x0000001700007c02 */ /* 0x000fce0008000f00 */
.L_x_229:
[----:B-1----:R1:W2:Y:S02]  /*94b0*/  SYNCS.PHASECHK.TRANS64.TRYWAIT P0, [R0+URZ+0x2a0], R4 ;  /* 0x0002a004000075a7 */ /* 0x0022a400080011ff */
[----:B--2---:R-:W-:Y:S05]  /*94c0*/  @!P0 NANOSLEEP.SYNCS 0x989680 ;  /* 0x009896800000895d */ /* 0x004fea0003900000 */
[----:B------:R-:W2:Y:S02]  /*94d0*/  @!P0 SYNCS.PHASECHK.TRANS64 P0, [R0+URZ+0x2a0], R4 ;  /* 0x0002a004000085a7 */ /* 0x000ea400080010ff */
[----:B--2---:R-:W-:Y:S05]  /*94e0*/  @!P0 BRA `(.L_x_229) ;  /* 0xfffffffc00f08947 */ /* 0x004fea000383ffff */
[----:B------:R-:W-:Y:S05]  /*94f0*/  BRA `(.L_x_230) ;  /* 0xffffffb800987947 */ /* 0x000fea000383ffff */
.L_x_105:
[----:B------:R-:W-:Y:S07]  /*9500*/  MOV R0, UR5 ;  /* 0x0000000500007c02 */ /* 0x000fee0008000f00 */
.L_x_231:
[----:B-1----:R1:W2:Y:S02]  /*9510*/  SYNCS.PHASECHK.TRANS64.TRYWAIT P0, [R0+URZ], R4 ;  /* 0x00000004000075a7 */ /* 0x0022a400080011ff */
[----:B--2---:R-:W-:Y:S05]  /*9520*/  @!P0 NANOSLEEP.SYNCS 0x989680 ;  /* 0x009896800000895d */ /* 0x004fea0003900000 */
[----:B------:R-:W2:Y:S02]  /*9530*/  @!P0 SYNCS.PHASECHK.TRANS64 P0, [R0+URZ], R4 ;  /* 0x00000004000085a7 */ /* 0x000ea400080010ff */
[----:B--2---:R-:W-:Y:S05]  /*9540*/  @!P0 BRA `(.L_x_231) ;  /* 0xfffffffc00f08947 */ /* 0x004fea000383ffff */
[----:B------:R-:W-:Y:S05]  /*9550*/  BRA `(.L_x_104) ;  /* 0xffffffb800ac7947 */ /* 0x000fea000383ffff */
.L_x_109:
[----:B-1----:R-:W-:-:S07]  /*9560*/  MOV R0, UR4 ;  /* 0x0000000400007c02 */ /* 0x002fce0008000f00 */
.L_x_232:
[----:B-1----:R1:W2:Y:S02]  /*9570*/  SYNCS.PHASECHK.TRANS64.TRYWAIT P0, [R0+URZ], R2 ;  /* 0x00000002000075a7 */ /* 0x0022a400080011ff */
[----:B--2---:R-:W-:Y:S05]  /*9580*/  @!P0 NANOSLEEP.SYNCS 0x989680 ;  /* 0x009896800000895d */ /* 0x004fea0003900000 */
[----:B------:R-:W2:Y:S02]  /*9590*/  @!P0 SYNCS.PHASECHK.TRANS64 P0, [R0+URZ], R2 ;  /* 0x00000002000085a7 */ /* 0x000ea400080010ff */
[----:B--2---:R-:W-:Y:S05]  /*95a0*/  @!P0 BRA `(.L_x_232) ;  /* 0xfffffffc00f08947 */ /* 0x004fea000383ffff */
[----:B------:R-:W-:Y:S05]  /*95b0*/  BRA `(.L_x_233) ;  /* 0xffffffbc00787947 */ /* 0x000fea000383ffff */
.L_x_110:
[----:B------:R-:W-:-:S07]  /*95c0*/  MOV R0, UR5 ;  /* 0x0000000500007c02 */ /* 0x000fce0008000f00 */
.L_x_234:
[----:B-1----:R1:W2:Y:S02]  /*95d0*/  SYNCS.PHASECHK.TRANS64.TRYWAIT P0, [R0+URZ], R3 ;  /* 0x00000003000075a7 */ /* 0x0022a400080011ff */
[----:B--2---:R-:W-:Y:S05]  /*95e0*/  @!P0 NANOSLEEP.SYNCS 0x989680 ;  /* 0x009896800000895d */ /* 0x004fea0003900000 */
[----:B------:R-:W2:Y:S02]  /*95f0*/  @!P0 SYNCS.PHASECHK.TRANS64 P0, [R0+URZ], R3 ;  /* 0x00000003000085a7 */ /* 0x000ea400080010ff */
[----:B--2---:R-:W-:Y:S05]  /*9600*/  @!P0 BRA `(.L_x_234) ;  /* 0xfffffffc00f08947 */ /* 0x004fea000383ffff */
[----:B------:R-:W-:Y:S05]  /*9610*/  BRA `(.L_x_235) ;  /* 0xffffffbc00847947 */ /* 0x000fea000383ffff */
.L_x_111:
[----:B------:R-:W-:-:S07]  /*9620*/  MOV R0, UR5 ;  /* 0x0000000500007c02 */ /* 0x000fce0008000f00 */
.L_x_236:
[----:B-1----:R1:W2:Y:S02]  /*9630*/  SYNCS.PHASECHK.TRANS64.TRYWAIT P0, [R0+URZ], R3 ;  /* 0x00000003000075a7 */ /* 0x0022a400080011ff */
[----:B--2---:R-:W-:Y:S05]  /*9640*/  @!P0 NANOSLEEP.SYNCS 0x989680 ;  /* 0x009896800000895d */ /* 0x004fea0003900000 */
[----:B------:R-:W2:Y:S02]  /*9650*/  @!P0 SYNCS.PHASECHK.TRANS64 P0, [R0+URZ], R3 ;  /* 0x00000003000085a7 */ /* 0x000ea400080010ff */
[----:B--2---:R-:W-:Y:S05]  /*9660*/  @!P0 BRA `(.L_x_236) ;  /* 0xfffffffc00f08947 */ /* 0x004fea000383ffff */
[----:B------:R-:W-:Y:S05]  /*9670*/  BRA `(.L_x_237) ;  /* 0xffffffbc00907947 */ /* 0x000fea000383ffff */
.L_x_114:
[----:B------:R-:W-:-:S07]  /*9680*/  MOV R0, UR17 ;  /* 0x0000001100007c02 */ /* 0x000fce0008000f00 */
.L_x_238:
[----:B-1----:R1:W2:Y:S02]  /*9690*/  SYNCS.PHASECHK.TRANS64.TRYWAIT P1, [R0+URZ+0x2e0], R2 ;  /* 0x0002e002000075a7 */ /* 0x0022a400080211ff */
[----:B--2---:R-:W-:Y:S05]  /*96a0*/  @!P1 NANOSLEEP.SYNCS 0x989680 ;  /* 0x009896800000995d */ /* 0x004fea0003900000 */
[----:B------:R-:W2:Y:S02]  /*96b0*/  @!P1 SYNCS.PHASECHK.TRANS64 P1, [R0+URZ+0x2e0], R2 ;  /* 0x0002e002000095a7 */ /* 0x000ea400080210ff */
[----:B--2---:R-:W-:Y:S05]  /*96c0*/  @!P1 BRA `(.L_x_238) ;  /* 0xfffffffc00f09947 */ /* 0x004fea000383ffff */
[----:B------:R-:W-:Y:S05]  /*96d0*/  BRA `(.L_x_239) ;  /* 0xffffffbc00dc7947 */ /* 0x000fea000383ffff */
.L_x_119:
[----:B--2---:R2:W3:Y:S02]  /*96e0*/  SYNCS.PHASECHK.TRANS64.TRYWAIT P0, [R7+URZ+0x260], R0 ;  /* 0x00026000070075a7 */ /* 0x0044e400080011ff */
[----:B---3--:R-:W-:Y:S05]  /*96f0*/  @!P0 NANOSLEEP.SYNCS 0x989680 ;  /* 0x009896800000895d */ /* 0x008fea0003900000 */
[----:B------:R-:W3:Y:S02]  /*9700*/  @!P0 SYNCS.PHASECHK.TRANS64 P0, [R7+URZ+0x260], R0 ;  /* 0x00026000070085a7 */ /* 0x000ee400080010ff */
[----:B---3--:R-:W-:Y:S05]  /*9710*/  @!P0 BRA `(.L_x_119) ;  /* 0xfffffffc00f08947 */ /* 0x008fea000383ffff */
[----:B------:R-:W-:Y:S05]  /*9720*/  BRA `(.L_x_240) ;  /* 0xffffffc000f87947 */ /* 0x000fea000383ffff */
.L_x_122:
[----:B-1----:R-:W-:Y:S07]  /*9730*/  MOV R0, UR17 ;  /* 0x0000001100007c02 */ /* 0x002fee0008000f00 */
.L_x_241:
[----:B-1----:R1:W2:Y:S02]  /*9740*/  SYNCS.PHASECHK.TRANS64.TRYWAIT P2, [R0+URZ+0x258], R7 ;  /* 0x00025807000075a7 */ /* 0x0022a400080411ff */
[----:B--2---:R-:W-:Y:S05]  /*9750*/  @!P2 NANOSLEEP.SYNCS 0x989680 ;  /* 0x009896800000a95d */ /* 0x004fea0003900000 */
[----:B------:R-:W2:Y:S02]  /*9760*/  @!P2 SYNCS.PHASECHK.TRANS64 P2, [R0+URZ+0x258], R7 ;  /* 0x000258070000a5a7 */ /* 0x000ea400080410ff */
[----:B--2---:R-:W-:Y:S05]  /*9770*/  @!P2 BRA `(.L_x_241) ;  /* 0xfffffffc00f0a947 */ /* 0x004fea000383ffff */
[----:B------:R-:W-:Y:S05]  /*9780*/  BRA `(.L_x_121) ;  /* 0xffffffc800587947 */ /* 0x000fea000383ffff */
.L_x_125:
[----:B-1----:R-:W-:Y:S07]  /*9790*/  MOV R0, UR17 ;  /* 0x0000001100007c02 */ /* 0x002fee0008000f00 */
.L_x_242:
[----:B-1----:R1:W2:Y:S02]  /*97a0*/  SYNCS.PHASECHK.TRANS64.TRYWAIT P0, [R0+URZ+0x248], R6 ;  /* 0x00024806000075a7 */ /* 0x0022a400080011ff */
[----:B--2---:R-:W-:Y:S05]  /*97b0*/  @!P0 NANOSLEEP.SYNCS 0x989680 ;  /* 0x009896800000895d */ /* 0x004fea0003900000 */
[----:B------:R-:W2:Y:S02]  /*97c0*/  @!P0 SYNCS.PHASECHK.TRANS64 P0, [R0+URZ+0x248], R6 ;  /* 0x00024806000085a7 */ /* 0x000ea400080010ff */
[----:B--2---:R-:W-:Y:S05]  /*97d0*/  @!P0 BRA `(.L_x_242) ;  /* 0xfffffffc00f08947 */ /* 0x004fea000383ffff */
[----:B------:R-:W-:Y:S05]  /*97e0*/  BRA `(.L_x_243) ;  /* 0xffffffc800a87947 */ /* 0x000fea000383ffff */
.L_x_128:
[----:B--2---:R2:W3:Y:S02]  /*97f0*/  SYNCS.PHASECHK.TRANS64.TRYWAIT P0, [R3+URZ+0x260], R0 ;  /* 0x00026000030075a7 */ /* 0x0044e400080011ff */
[----:B---3--:R-:W-:Y:S05]  /*9800*/  @!P0 NANOSLEEP.SYNCS 0x989680 ;  /* 0x009896800000895d */ /* 0x008fea0003900000 */
[----:B------:R-:W3:Y:S02]  /*9810*/  @!P0 SYNCS.PHASECHK.TRANS64 P0, [R3+URZ+0x260], R0 ;  /* 0x00026000030085a7 */ /* 0x000ee400080010ff */
[----:B---3--:R-:W-:Y:S05]  /*9820*/  @!P0 BRA `(.L_x_128) ;  /* 0xfffffffc00f08947 */ /* 0x008fea000383ffff */
[----:B------:R-:W-:Y:S05]  /*9830*/  BRA `(.L_x_244) ;  /* 0xffffffcc00f47947 */ /* 0x000fea000383ffff */
.L_x_139:
[----:B-1----:R-:W-:Y:S04]  /*9840*/  MOV R0, UR44 ;  /* 0x0000002c00007c02 */ /* 0x002fe80008000f00 */
[----:B------:R1:W2:Y:S03]  /*9850*/  SYNCS.PHASECHK.TRANS64.TRYWAIT P1, [R0+URZ+0x240], R3 ;  /* 0x00024003000075a7 */ /* 0x0002a600080211ff */
[----:B--2---:R-:W-:Y:S05]  /*9860*/  @!P1 NANOSLEEP.SYNCS 0x989680 ;  /* 0x009896800000995d */ /* 0x004fea0003900000 */
[----:B------:R-:W2:Y:S02]  /*9870*/  @!P1 SYNCS.PHASECHK.TRANS64 P1, [R0+URZ+0x240], R3 ;  /* 0x00024003000095a7 */ /* 0x000ea400080210ff */
[----:B--2---:R-:W-:Y:S05]  /*9880*/  @!P1 BRA `(.L_x_139) ;  /* 0xfffffffc00ec9947 */ /* 0x004fea000383ffff */
[----:B------:R-:W-:Y:S05]  /*9890*/  BRA `(.L_x_138) ;  /* 0xffffffdc00307947 */ /* 0x000fea000383ffff */
.L_x_141:
[----:B------:R1:W1:Y:S02]  /*98a0*/  SYNCS.PHASECHK.TRANS64.TRYWAIT P1, [R83+URZ+0x280], R4 ;  /* 0x00028004530075a7 */ /* 0x00026400080211ff */
[----:B-1----:R-:W-:Y:S05]  /*98b0*/  @!P1 NANOSLEEP.SYNCS 0x989680 ;  /* 0x009896800000995d */ /* 0x002fea0003900000 */
[----:B------:R-:W1:Y:S02]  /*98c0*/  @!P1 SYNCS.PHASECHK.TRANS64 P1, [R83+URZ+0x280], R4 ;  /* 0x00028004530095a7 */ /* 0x000e6400080210ff */
[----:B-1----:R-:W-:Y:S05]  /*98d0*/  @!P1 BRA `(.L_x_141) ;  /* 0xfffffffc00f09947 */ /* 0x002fea000383ffff */
[----:B------:R-:W-:Y:S05]  /*98e0*/  BRA `(.L_x_140) ;  /* 0xffffffdc006c7947 */ /* 0x000fea000383ffff */
        .weak           $__internal_0_$__cuda_sm10x_tcgen05_guardrail_trap_col_being_dealloced_not_returned_by_alloc
        .type           $__internal_0_$__cuda_sm10x_tcgen05_guardrail_trap_col_being_dealloced_not_returned_by_alloc,@function
        .size           $__internal_0_$__cuda_sm10x_tcgen05_guardrail_trap_col_being_dealloced_not_returned_by_alloc,($__internal_1_$__cuda_sm10x_tcgen05_guardrail_trap_phase_invalid_during_alloc - $__internal_0_$__cuda_sm10x_tcgen05_guardrail_trap_col_being_dealloced_not_returned_by_alloc)
$__internal_0_$__cuda_sm10x_tcgen05_guardrail_trap_col_being_dealloced_not_returned_by_alloc:
[----:B------:R-:W-:Y:S05]  /*98f0*/  BPT.TRAP 0x1 ;  /* 0x000000040000795c */ /* 0x000fea0000300000 */
[----:B------:R-:W-:-:S04]  /*9900*/  HFMA2 R3, -RZ, RZ, 0, 0 ;  /* 0x00000000ff037431 */ /* 0x000fc800000001ff */
[----:B------:R-:W-:Y:S05]  /*9910*/  RET.REL.NODEC R2 `(_ZN7cutlass13device_kernelINS_4gemm6kernel13GemmUniversalIN4cute5tupleIJiiiiEEENS1_10collective13CollectiveMmaINS1_35MainloopSm100TmaUmmaWarpSpecializedILi36ELi2ELi4ENS5_IJNS4_1CILi2EEESB_NSA_ILi1EEEEEEEENS5_IJNSA_ILi128EEENSA_ILi64EEESG_EEEaNS5_IJlSC_lEEEaSI_NS4_8TiledMMAINS4_8MMA_AtomIJNS4_21SM100_MMA_S8_2x1SM_SSIaaiLi128ELi64ELNS4_4UMMA5MajorE0ELSN_0ELNSM_8SaturateE0EEEEEENS4_6LayoutINS5_IJSC_SC_SC_EEENS5_IJNSA_ILi0EEEST_ST_EEEEENS5_IJNS4_10UnderscoreESW_SW_EEEEENS4_28SM100_TMA_2SM_LOAD_MULTICASTENS4_14ComposedLayoutINS4_7SwizzleILi2ELi4ELi3EEENS4_18smem_ptr_flag_bitsILi8EEENSR_INS5_IJNSA_ILi8EEESG_EEENS5_IJSG_SC_EEEEEEEvNS4_8identityENS4_18SM100_TMA_2SM_LOADES19_vS1A_EENS_8epilogue10collective18CollectiveEpilogueINS1D_23Sm100TmaWarpSpecializedILi1ELi1ELi32ELb0ELb0EEEJNS5_IJSG_SG_SG_EEENS5_IJNSR_ISG_SC_EES1J_EEEaSI_aSI_NS1D_6fusion15FusionCallbacksIS1H_NS1L_17LinearCombinationIaiaiLNS_15FloatRoundStyleE2EEES1I_S1K_JEEENS4_5SM1004TMEM4LOAD26SM100_TMEM_LOAD_32dp32b32xENS4_13SM90_TMA_LOADES19_NS4_39AutoVectorizingCopyWithAssumedAlignmentILi128EEENS4_14SM90_TMA_STOREES19_S1X_S1X_EEEvvEEEEvNT_6ParamsE) ;  /* 0xffffff6402b87950 */ /* 0x000fea0003c3ffff */
        .weak           $__internal_1_$__cuda_sm10x_tcgen05_guardrail_trap_phase_invalid_during_alloc
        .type           $__internal_1_$__cuda_sm10x_tcgen05_guardrail_trap_phase_invalid_during_alloc,@function
        .size           $__internal_1_$__cuda_sm10x_tcgen05_guardrail_trap_phase_invalid_during_alloc,($__internal_2_$__cuda_sm10x_tcgen05_guardrail_trap_unallocated_columns_being_dealloced - $__internal_1_$__cuda_sm10x_tcgen05_guardrail_trap_phase_invalid_during_alloc)
$__internal_1_$__cuda_sm10x_tcgen05_guardrail_trap_phase_invalid_during_alloc:
[----:B------:R-:W-:Y:S05]  /*9920*/  BPT.TRAP 0x1 ;  /* 0x000000040000795c */ /* 0x000fea0000300000 */
[----:B------:R-:W-:-:S04]  /*9930*/  MOV R5, 0x0 ;  /* 0x0000000000057802 */ /* 0x000fc80000000f00 */
[----:B------:R-:W-:Y:S05]  /*9940*/  RET.REL.NODEC R4 `(_ZN7cutlass13device_kernelINS_4gemm6kernel13GemmUniversalIN4cute5tupleIJiiiiEEENS1_10collective13CollectiveMmaINS1_35MainloopSm100TmaUmmaWarpSpecializedILi36ELi2ELi4ENS5_IJNS4_1CILi2EEESB_NSA_ILi1EEEEEEEENS5_IJNSA_ILi128EEENSA_ILi64EEESG_EEEaNS5_IJlSC_lEEEaSI_NS4_8TiledMMAINS4_8MMA_AtomIJNS4_21SM100_MMA_S8_2x1SM_SSIaaiLi128ELi64ELNS4_4UMMA5MajorE0ELSN_0ELNSM_8SaturateE0EEEEEENS4_6LayoutINS5_IJSC_SC_SC_EEENS5_IJNSA_ILi0EEEST_ST_EEEEENS5_IJNS4_10UnderscoreESW_SW_EEEEENS4_28SM100_TMA_2SM_LOAD_MULTICASTENS4_14ComposedLayoutINS4_7SwizzleILi2ELi4ELi3EEENS4_18smem_ptr_flag_bitsILi8EEENSR_INS5_IJNSA_ILi8EEESG_EEENS5_IJSG_SC_EEEEEEEvNS4_8identityENS4_18SM100_TMA_2SM_LOADES19_vS1A_EENS_8epilogue10collective18CollectiveEpilogueINS1D_23Sm100TmaWarpSpecializedILi1ELi1ELi32ELb0ELb0EEEJNS5_IJSG_SG_SG_EEENS5_IJNSR_ISG_SC_EES1J_EEEaSI_aSI_NS1D_6fusion15FusionCallbacksIS1H_NS1L_17LinearCombinationIaiaiLNS_15FloatRoundStyleE2EEES1I_S1K_JEEENS4_5SM1004TMEM4LOAD26SM100_TMEM_LOAD_32dp32b32xENS4_13SM90_TMA_LOADES19_NS4_39AutoVectorizingCopyWithAssumedAlignmentILi128EEENS4_14SM90_TMA_STOREES19_S1X_S1X_EEEvvEEEEvNT_6ParamsE) ;  /* 0xffffff6404ac7950 */ /* 0x000fea0003c3ffff */
        .weak           $__internal_2_$__cuda_sm10x_tcgen05_guardrail_trap_unallocated_columns_being_dealloced
        .type           $__internal_2_$__cuda_sm10x_tcgen05_guardrail_trap_unallocated_columns_being_dealloced,@function
        .size           $__internal_2_$__cuda_sm10x_tcgen05_guardrail_trap_unallocated_columns_being_dealloced,(.L_x_246 - $__internal_2_$__cuda_sm10x_tcgen05_guardrail_trap_unallocated_columns_being_dealloced)
$__internal_2_$__cuda_sm10x_tcgen05_guardrail_trap_unallocated_columns_being_dealloced:
[----:B------:R-:W-:Y:S05]  /*9950*/  BPT.TRAP 0x1 ;  /* 0x000000040000795c */ /* 0x000fea0000300000 */
[----:B------:R-:W-:-:S04]  /*9960*/  HFMA2 R3, -RZ, RZ, 0, 0 ;  /* 0x00000000ff037431 */ /* 0x000fc800000001ff */
[----:B------:R-:W-:Y:S05]  /*9970*/  RET.REL.NODEC R2 `(_ZN7cutlass13device_kernelINS_4gemm6kernel13GemmUniversalIN4cute5tupleIJiiiiEEENS1_10collective13CollectiveMmaINS1_35MainloopSm100TmaUmmaWarpSpecializedILi36ELi2ELi4ENS5_IJNS4_1CILi2EEESB_NSA_ILi1EEEEEEEENS5_IJNSA_ILi128EEENSA_ILi64EEESG_EEEaNS5_IJlSC_lEEEaSI_NS4_8TiledMMAINS4_8MMA_AtomIJNS4_21SM100_MMA_S8_2x1SM_SSIaaiLi128ELi64ELNS4_4UMMA5MajorE0ELSN_0ELNSM_8SaturateE0EEEEEENS4_6LayoutINS5_IJSC_SC_SC_EEENS5_IJNSA_ILi0EEEST_ST_EEEEENS5_IJNS4_10UnderscoreESW_SW_EEEEENS4_28SM100_TMA_2SM_LOAD_MULTICASTENS4_14ComposedLayoutINS4_7SwizzleILi2ELi4ELi3EEENS4_18smem_ptr_flag_bitsILi8EEENSR_INS5_IJNSA_ILi8EEESG_EEENS5_IJSG_SC_EEEEEEEvNS4_8identityENS4_18SM100_TMA_2SM_LOADES19_vS1A_EENS_8epilogue10collective18CollectiveEpilogueINS1D_23Sm100TmaWarpSpecializedILi1ELi1ELi32ELb0ELb0EEEJNS5_IJSG_SG_SG_EEENS5_IJNSR_ISG_SC_EES1J_EEEaSI_aSI_NS1D_6fusion15FusionCallbacksIS1H_NS1L_17LinearCombinationIaiaiLNS_15FloatRoundStyleE2EEES1I_S1K_JEEENS4_5SM1004TMEM4LOAD26SM100_TMEM_LOAD_32dp32b32xENS4_13SM90_TMA_LOADES19_NS4_39AutoVectorizingCopyWithAssumedAlignmentILi128EEENS4_14SM90_TMA_STOREES19_S1X_S1X_EEEvvEEEEvNT_6ParamsE) ;  /* 0xffffff6402a07950 */ /* 0x000fea0003c3ffff */
.L_x_245:
[----:B------:R-:W-:-:S00]  /*9980*/  BRA `(.L_x_245) ;  /* 0xfffffffc00fc7947 */ /* 0x000fc0000383ffff */
[----:B------:R-:W-:-:S00]  /*9990*/  NOP ;  /* 0x0000000000007918 */ /* 0x000fc00000000000 */
        /* <DEDUP_REMOVED lines=14> */
.L_x_246:


//--------------------- .nv.global.init           --------------------------
	.section	.nv.global.init,"aw",@progbits
.nv.global.init:
	.type		$str$27,@object
	.size		$str$27,($str$28 - $str$27)
$str$27:
        /*0000*/ 	.byte	0x28, 0x61, 0x64, 0x64, 0x72, 0x65, 0x73, 0x73, 0x20, 0x26, 0x20, 0x6d, 0x61, 0x73, 0x6b, 0x29
        /*0010*/ 	.byte	0x20, 0x3d, 0x3d, 0x20, 0x30, 0x00
	.type		$str$28,@object
	.size		$str$28,($str$26 - $str$28)
$str$28:
        /*0016*/ 	.byte	0x2f, 0x74, 0x6d, 0x70, 0x2f, 0x63, 0x75, 0x74, 0x6c, 0x61, 0x73, 0x73, 0x5f, 0x73, 0x77, 0x65
        /*0026*/ 	.byte	0x65, 0x70, 0x5f, 0x73, 0x72, 0x63, 0x2f, 0x69, 0x6e, 0x63, 0x6c, 0x75, 0x64, 0x65, 0x2f, 0x63
        /*0036*/ 	.byte	0x75, 0x74, 0x65, 0x2f, 0x70, 0x6f, 0x69, 0x6e, 0x74, 0x65, 0x72, 0x5f, 0x66, 0x6c, 0x61, 0x67
        /*0046*/ 	.byte	0x67, 0x65, 0x64, 0x2e, 0x68, 0x70, 0x70, 0x00
	.type		$str$26,@object
	.size		$str$26,($str$25 - $str$26)
$str$26:
        /*004e*/ 	.byte	0x2f, 0x74, 0x6d, 0x70, 0x2f, 0x63, 0x75, 0x74, 0x6c, 0x61, 0x73, 0x73, 0x5f, 0x73, 0x77, 0x65
        /*005e*/ 	.byte	0x65, 0x70, 0x5f, 0x73, 0x72, 0x63, 0x2f, 0x69, 0x6e, 0x63, 0x6c, 0x75, 0x64, 0x65, 0x2f, 0x63
        /*006e*/ 	.byte	0x75, 0x74, 0x65, 0x2f, 0x61, 0x74, 0x6f, 0x6d, 0x2f, 0x63, 0x6f, 0x70, 0x79, 0x5f, 0x74, 0x72
        /*007e*/ 	.byte	0x61, 0x69, 0x74, 0x73, 0x5f, 0x73, 0x6d, 0x31, 0x30, 0x30, 0x2e, 0x68, 0x70, 0x70, 0x00
	.type		$str$25,@object
	.size		$str$25,(__unnamed_1 - $str$25)
$str$25:
        /*008d*/ 	.byte	0x28, 0x28, 0x75, 0x69, 0x6e, 0x74, 0x33, 0x32, 0x5f, 0x74, 0x28, 0x74, 0x68, 0x72, 0x65, 0x61
        /*009d*/ 	.byte	0x64, 0x49, 0x64, 0x78, 0x2e, 0x78, 0x29, 0x20, 0x2f, 0x20, 0x33, 0x32, 0x29, 0x20, 0x25, 0x20
        /*00ad*/ 	.byte	0x34, 0x29, 0x20, 0x3d, 0x3d, 0x20, 0x28, 0x28, 0x28, 0x74, 0x6d, 0x65, 0x6d, 0x5f, 0x61, 0x64
        /*00bd*/ 	.byte	0x64, 0x72, 0x20, 0x3e, 0x3e, 0x20, 0x31, 0x36, 0x29, 0x20, 0x2f, 0x20, 0x33, 0x32, 0x29, 0x20
        /*00cd*/ 	.byte	0x25, 0x20, 0x34, 0x29, 0x00
	.type		__unnamed_1,@object
	.size		__unnamed_1,(__unnamed_2 - __unnamed_1)
__unnamed_1:
        /*00d2*/ 	.byte	0x61, 0x75, 0x74, 0x6f, 0x20, 0x63, 0x75, 0x74, 0x65, 0x3a, 0x3a, 0x61, 0x73, 0x5f, 0x70, 0x6f
        /* <DEDUP_REMOVED lines=24> */
        /*0262*/ 	.byte	0x00
	.type		__unnamed_2,@object
	.size		__unnamed_2,(.L_2 - __unnamed_2)
__unnamed_2:
        /* <DEDUP_REMOVED lines=41> */
.L_2:


//--------------------- .nv.shared._ZN7cutlass13device_kernelINS_4gemm6kernel13GemmUniversalIN4cute5tupleIJiiiiEEENS1_10collective13CollectiveMmaINS1_35MainloopSm100TmaUmmaWarpSpecializedILi36ELi2ELi4ENS5_IJNS4_1CILi2EEESB_NSA_ILi1EEEEEEEENS5_IJNSA_ILi128EEENSA_ILi64EEESG_EEEaNS5_IJlSC_lEEEaSI_NS4_8TiledMMAINS4_8MMA_AtomIJNS4_21SM100_MMA_S8_2x1SM_SSIaaiLi128ELi64ELNS4_4UMMA5MajorE0ELSN_0ELNSM_8SaturateE0EEEEEENS4_6LayoutINS5_IJSC_SC_SC_EEENS5_IJNSA_ILi0EEEST_ST_EEEEENS5_IJNS4_10UnderscoreESW_SW_EEEEENS4_28SM100_TMA_2SM_LOAD_MULTICASTENS4_14ComposedLayoutINS4_7SwizzleILi2ELi4ELi3EEENS4_18smem_ptr_flag_bitsILi8EEENSR_INS5_IJNSA_ILi8EEESG_EEENS5_IJSG_SC_EEEEEEEvNS4_8identityENS4_18SM100_TMA_2SM_LOADES19_vS1A_EENS_8epilogue10collective18CollectiveEpilogueINS1D_23Sm100TmaWarpSpecializedILi1ELi1ELi32ELb0ELb0EEEJNS5_IJSG_SG_SG_EEENS5_IJNSR_ISG_SC_EES1J_EEEaSI_aSI_NS1D_6fusion15FusionCallbacksIS1H_NS1L_17LinearCombinationIaiaiLNS_15FloatRoundStyleE2EEES1I_S1K_JEEENS4_5SM1004TMEM4LOAD26SM100_TMEM_LOAD_32dp32b32xENS4_13SM90_TMA_LOADES19_NS4_39AutoVectorizingCopyWithAssumedAlignmentILi128EEENS4_14SM90_TMA_STOREES19_S1X_S1X_EEEvvEEEEvNT_6ParamsE --------------------------
	.section	.nv.shared._ZN7cutlass13device_kernelINS_4gemm6kernel13GemmUniversalIN4cute5tupleIJiiiiEEENS1_10collective13CollectiveMmaINS1_35MainloopSm100TmaUmmaWarpSpecializedILi36ELi2ELi4ENS5_IJNS4_1CILi2EEESB_NSA_ILi1EEEEEEEENS5_IJNSA_ILi128EEENSA_ILi64EEESG_EEEaNS5_IJlSC_lEEEaSI_NS4_8TiledMMAINS4_8MMA_AtomIJNS4_21SM100_MMA_S8_2x1SM_SSIaaiLi128ELi64ELNS4_4UMMA5MajorE0ELSN_0ELNSM_8SaturateE0EEEEEENS4_6LayoutINS5_IJSC_SC_SC_EEENS5_IJNSA_ILi0EEEST_ST_EEEEENS5_IJNS4_10UnderscoreESW_SW_EEEEENS4_28SM100_TMA_2SM_LOAD_MULTICASTENS4_14ComposedLayoutINS4_7SwizzleILi2ELi4ELi3EEENS4_18smem_ptr_flag_bitsILi8EEENSR_INS5_IJNSA_ILi8EEESG_EEENS5_IJSG_SC_EEEEEEEvNS4_8identityENS4_18SM100_TMA_2SM_LOADES19_vS1A_EENS_8epilogue10collective18CollectiveEpilogueINS1D_23Sm100TmaWarpSpecializedILi1ELi1ELi32ELb0ELb0EEEJNS5_IJSG_SG_SG_EEENS5_IJNSR_ISG_SC_EES1J_EEEaSI_aSI_NS1D_6fusion15FusionCallbacksIS1H_NS1L_17LinearCombinationIaiaiLNS_15FloatRoundStyleE2EEES1I_S1K_JEEENS4_5SM1004TMEM4LOAD26SM100_TMEM_LOAD_32dp32b32xENS4_13SM90_TMA_LOADES19_NS4_39AutoVectorizingCopyWithAssumedAlignmentILi128EEENS4_14SM90_TMA_STOREES19_S1X_S1X_EEEvvEEEEvNT_6ParamsE,"aw",@nobits
	.sectionflags	@""
	.align	16
	.zero		1024


//--------------------- .nv.shared.reserved.0     --------------------------
	.section	.nv.shared.reserved.0,"aw",@nobits
	.weak		__nv_reservedSMEM_offset_0_alias
	.size		__nv_reservedSMEM_offset_0_alias, 0, 64
	.other		__nv_reservedSMEM_offset_0_alias,@"STO_CUDA_RESERVED_SHARED STV_DEFAULT"
__nv_reservedSMEM_offset_0_alias:
	.zero		0
.nv.shared.reserved.0:
	.zero		64
	.weak		__nv_reservedSMEM_tcgen05_partition
	.type		__nv_reservedSMEM_tcgen05_partition,@object
	.size		__nv_reservedSMEM_tcgen05_partition,(.L_0 - __nv_reservedSMEM_tcgen05_partition)
__nv_reservedSMEM_tcgen05_partition:
	.zero		32
.L_0:


//--------------------- .nv.global                --------------------------
	.section	.nv.global,"aw",@nobits
.nv.global:
	.type		_ZN40_INTERNAL_22459584_4_k_cu_b913259d_109114cute1_E,@object
	.size		_ZN40_INTERNAL_22459584_4_k_cu_b913259d_109114cute1_E,(_ZN40_INTERNAL_22459584_4_k_cu_b913259d_109114cuda3std3__45__cpo6cbeginE - _ZN40_INTERNAL_22459584_4_k_cu_b913259d_109114cute1_E)
_ZN40_INTERNAL_22459584_4_k_cu_b913259d_109114cute1_E:
	.zero		1
	.type		_ZN40_INTERNAL_22459584_4_k_cu_b913259d_109114cuda3std3__45__cpo6cbeginE,@object
	.size		_ZN40_INTERNAL_22459584_4_k_cu_b913259d_109114cuda3std3__45__cpo6cbeginE,(_ZN40_INTERNAL_22459584_4_k_cu_b913259d_109114cuda3std3__48in_placeE - _ZN40_INTERNAL_22459584_4_k_cu_b913259d_109114cuda3std3__45__cpo6cbeginE)
_ZN40_INTERNAL_22459584_4_k_cu_b913259d_109114cuda3std3__45__cpo6cbeginE:
	.zero		1
	.type		_ZN40_INTERNAL_22459584_4_k_cu_b913259d_109114cuda3std3__48in_placeE,@object
	.size		_ZN40_INTERNAL_22459584_4_k_cu_b913259d_109114cuda3std3__48in_placeE,(_ZN40_INTERNAL_22459584_4_k_cu_b913259d_109114cuda3std6ranges3__45__cpo9iter_moveE - _ZN40_INTERNAL_22459584_4_k_cu_b913259d_109114cuda3std3__48in_placeE)
_ZN40_INTERNAL_22459584_4_k_cu_b913259d_109114cuda3std3__48in_placeE:
	.zero		1
	.type		_ZN40_INTERNAL_22459584_4_k_cu_b913259d_109114cuda3std6ranges3__45__cpo9iter_moveE,@object
	.size		_ZN40_INTERNAL_22459584_4_k_cu_b913259d_109114cuda3std6ranges3__45__cpo9iter_moveE,(_ZN40_INTERNAL_22459584_4_k_cu_b913259d_109114cuda3std3__45__cpo5beginE - _ZN40_INTERNAL_22459584_4_k_cu_b913259d_109114cuda3std6ranges3__45__cpo9iter_moveE)
_ZN40_INTERNAL_22459584_4_k_cu_b913259d_109114cuda3std6ranges3__45__cpo9iter_moveE:
	.zero		1
	.type		_ZN40_INTERNAL_22459584_4_k_cu_b913259d_109114cuda3std3__45__cpo5beginE,@object
	.size		_ZN40_INTERNAL_22459584_4_k_cu_b913259d_109114cuda3std3__45__cpo5beginE,(_ZN40_INTERNAL_22459584_4_k_cu_b913259d_109114cuda3std3__442_GLOBAL__N__22459584_4_k_cu_b913259d_109116ignoreE - _ZN40_INTERNAL_22459584_4_k_cu_b913259d_109114cuda3std3__45__cpo5beginE)
_ZN40_INTERNAL_22459584_4_k_cu_b913259d_109114cuda3std3__45__cpo5beginE:
	.zero		1
	.type		_ZN40_INTERNAL_22459584_4_k_cu_b913259d_109114cuda3std3__442_GLOBAL__N__22459584_4_k_cu_b913259d_109116ignoreE,@object
	.size		_ZN40_INTERNAL_22459584_4_k_cu_b913259d_109114cuda3std3__442_GLOBAL__N__22459584_4_k_cu_b913259d_109116ignoreE,(_ZN40_INTERNAL_22459584_4_k_cu_b913259d_109114cute7productE - _ZN40_INTERNAL_22459584_4_k_cu_b913259d_109114cuda3std3__442_GLOBAL__N__22459584_4_k_cu_b913259d_109116ignoreE)
_ZN40_INTERNAL_22459584_4_k_cu_b913259d_109114cuda3std3__442_GLOBAL__N__22459584_4_k_cu_b913259d_109116ignoreE:
	.zero		1
	.type		_ZN40_INTERNAL_22459584_4_k_cu_b913259d_109114cute7productE,@object
	.size		_ZN40_INTERNAL_22459584_4_k_cu_b913259d_109114cute7productE,(_ZN40_INTERNAL_22459584_4_k_cu_b913259d_109114cuda3std3__45__cpo3endE - _ZN40_INTERNAL_22459584_4_k_cu_b913259d_109114cute7productE)
_ZN40_INTERNAL_22459584_4_k_cu_b913259d_109114cute7productE:
	.zero		1
	.type		_ZN40_INTERNAL_22459584_4_k_cu_b913259d_109114cuda3std3__45__cpo3endE,@object
	.size		_ZN40_INTERNAL_22459584_4_k_cu_b913259d_109114cuda3std3__45__cpo3endE,(_ZN40_INTERNAL_22459584_4_k_cu_b913259d_109114cuda3std3__419piecewise_constructE - _ZN40_INTERNAL_22459584_4_k_cu_b913259d_109114cuda3std3__45__cpo3endE)
_ZN40_INTERNAL_22459584_4_k_cu_b913259d_109114cuda3std3__45__cpo3endE:
	.zero		1
	.type		_ZN40_INTERNAL_22459584_4_k_cu_b913259d_109114cuda3std3__419piecewise_constructE,@object
	.size		_ZN40_INTERNAL_22459584_4_k_cu_b913259d_109114cuda3std3__419piecewise_constructE,(_ZN40_INTERNAL_22459584_4_k_cu_b913259d_109114cuda3std3__45__cpo4cendE - _ZN40_INTERNAL_22459584_4_k_cu_b913259d_109114cuda3std3__419piecewise_constructE)
_ZN40_INTERNAL_22459584_4_k_cu_b913259d_109114cuda3std3__419piecewise_constructE:
	.zero		1
	.type		_ZN40_INTERNAL_22459584_4_k_cu_b913259d_109114cuda3std3__45__cpo4cendE,@object
	.size		_ZN40_INTERNAL_22459584_4_k_cu_b913259d_109114cuda3std3__45__cpo4cendE,(_ZN40_INTERNAL_22459584_4_k_cu_b913259d_109114cuda3std6ranges3__45__cpo4swapE - _ZN40_INTERNAL_22459584_4_k_cu_b913259d_109114cuda3std3__45__cpo4cendE)
_ZN40_INTERNAL_22459584_4_k_cu_b913259d_109114cuda3std3__45__cpo4cendE:
	.zero		1
	.type		_ZN40_INTERNAL_22459584_4_k_cu_b913259d_109114cuda3std6ranges3__45__cpo4swapE,@object
	.size		_ZN40_INTERNAL_22459584_4_k_cu_b913259d_109114cuda3std6ranges3__45__cpo4swapE,(.L_10 - _ZN40_INTERNAL_22459584_4_k_cu_b913259d_109114cuda3std6ranges3__45__cpo4swapE)
_ZN40_INTERNAL_22459584_4_k_cu_b913259d_109114cuda3std6ranges3__45__cpo4swapE:
	.zero		1
.L_10:


//--------------------- .nv.constant0._ZN7cutlass13device_kernelINS_4gemm6kernel13GemmUniversalIN4cute5tupleIJiiiiEEENS1_10collective13CollectiveMmaINS1_35MainloopSm100TmaUmmaWarpSpecializedILi36ELi2ELi4ENS5_IJNS4_1CILi2EEESB_NSA_ILi1EEEEEEEENS5_IJNSA_ILi128EEENSA_ILi64EEESG_EEEaNS5_IJlSC_lEEEaSI_NS4_8TiledMMAINS4_8MMA_AtomIJNS4_21SM100_MMA_S8_2x1SM_SSIaaiLi128ELi64ELNS4_4UMMA5MajorE0ELSN_0ELNSM_8SaturateE0EEEEEENS4_6LayoutINS5_IJSC_SC_SC_EEENS5_IJNSA_ILi0EEEST_ST_EEEEENS5_IJNS4_10UnderscoreESW_SW_EEEEENS4_28SM100_TMA_2SM_LOAD_MULTICASTENS4_14ComposedLayoutINS4_7SwizzleILi2ELi4ELi3EEENS4_18smem_ptr_flag_bitsILi8EEENSR_INS5_IJNSA_ILi8EEESG_EEENS5_IJSG_SC_EEEEEEEvNS4_8identityENS4_18SM100_TMA_2SM_LOADES19_vS1A_EENS_8epilogue10collective18CollectiveEpilogueINS1D_23Sm100TmaWarpSpecializedILi1ELi1ELi32ELb0ELb0EEEJNS5_IJSG_SG_SG_EEENS5_IJNSR_ISG_SC_EES1J_EEEaSI_aSI_NS1D_6fusion15FusionCallbacksIS1H_NS1L_17LinearCombinationIaiaiLNS_15FloatRoundStyleE2EEES1I_S1K_JEEENS4_5SM1004TMEM4LOAD26SM100_TMEM_LOAD_32dp32b32xENS4_13SM90_TMA_LOADES19_NS4_39AutoVectorizingCopyWithAssumedAlignmentILi128EEENS4_14SM90_TMA_STOREES19_S1X_S1X_EEEvvEEEEvNT_6ParamsE --------------------------
	.section	.nv.constant0._ZN7cutlass13device_kernelINS_4gemm6kernel13GemmUniversalIN4cute5tupleIJiiiiEEENS1_10collective13CollectiveMmaINS1_35MainloopSm100TmaUmmaWarpSpecializedILi36ELi2ELi4ENS5_IJNS4_1CILi2EEESB_NSA_ILi1EEEEEEEENS5_IJNSA_ILi128EEENSA_ILi64EEESG_EEEaNS5_IJlSC_lEEEaSI_NS4_8TiledMMAINS4_8MMA_AtomIJNS4_21SM100_MMA_S8_2x1SM_SSIaaiLi128ELi64ELNS4_4UMMA5MajorE0ELSN_0ELNSM_8SaturateE0EEEEEENS4_6LayoutINS5_IJSC_SC_SC_EEENS5_IJNSA_ILi0EEEST_ST_EEEEENS5_IJNS4_10UnderscoreESW_SW_EEEEENS4_28SM100_TMA_2SM_LOAD_MULTICASTENS4_14ComposedLayoutINS4_7SwizzleILi2ELi4ELi3EEENS4_18smem_ptr_flag_bitsILi8EEENSR_INS5_IJNSA_ILi8EEESG_EEENS5_IJSG_SC_EEEEEEEvNS4_8identityENS4_18SM100_TMA_2SM_LOADES19_vS1A_EENS_8epilogue10collective18CollectiveEpilogueINS1D_23Sm100TmaWarpSpecializedILi1ELi1ELi32ELb0ELb0EEEJNS5_IJSG_SG_SG_EEENS5_IJNSR_ISG_SC_EES1J_EEEaSI_aSI_NS1D_6fusion15FusionCallbacksIS1H_NS1L_17LinearCombinationIaiaiLNS_15FloatRoundStyleE2EEES1I_S1K_JEEENS4_5SM1004TMEM4LOAD26SM100_TMEM_LOAD_32dp32b32xENS4_13SM90_TMA_LOADES19_NS4_39AutoVectorizingCopyWithAssumedAlignmentILi128EEENS4_14SM90_TMA_STOREES19_S1X_S1X_EEEvvEEEEvNT_6ParamsE,"a",@progbits
	.sectionflags	@""
	.align	4
.nv.constant0._ZN7cutlass13device_kernelINS_4gemm6kernel13GemmUniversalIN4cute5tupleIJiiiiEEENS1_10collective13CollectiveMmaINS1_35MainloopSm100TmaUmmaWarpSpecializedILi36ELi2ELi4ENS5_IJNS4_1CILi2EEESB_NSA_ILi1EEEEEEEENS5_IJNSA_ILi128EEENSA_ILi64EEESG_EEEaNS5_IJlSC_lEEEaSI_NS4_8TiledMMAINS4_8MMA_AtomIJNS4_21SM100_MMA_S8_2x1SM_SSIaaiLi128ELi64ELNS4_4UMMA5MajorE0ELSN_0ELNSM_8SaturateE0EEEEEENS4_6LayoutINS5_IJSC_SC_SC_EEENS5_IJNSA_ILi0EEEST_ST_EEEEENS5_IJNS4_10UnderscoreESW_SW_EEEEENS4_28SM100_TMA_2SM_LOAD_MULTICASTENS4_14ComposedLayoutINS4_7SwizzleILi2ELi4ELi3EEENS4_18smem_ptr_flag_bitsILi8EEENSR_INS5_IJNSA_ILi8EEESG_EEENS5_IJSG_SC_EEEEEEEvNS4_8identityENS4_18SM100_TMA_2SM_LOADES19_vS1A_EENS_8epilogue10collective18CollectiveEpilogueINS1D_23Sm100TmaWarpSpecializedILi1ELi1ELi32ELb0ELb0EEEJNS5_IJSG_SG_SG_EEENS5_IJNSR_ISG_SC_EES1J_EEEaSI_aSI_NS1D_6fusion15FusionCallbacksIS1H_NS1L_17LinearCombinationIaiaiLNS_15FloatRoundStyleE2EEES1I_S1K_JEEENS4_5SM1004TMEM4LOAD26SM100_TMEM_LOAD_32dp32b32xENS4_13SM90_TMA_LOADES19_NS4_39AutoVectorizingCopyWithAssumedAlignmentILi128EEENS4_14SM90_TMA_STOREES19_S1X_S1X_EEEvvEEEEvNT_6ParamsE:
	.zero		2944


//--------------------- SYMBOLS --------------------------

	.type		.nv.reservedSmem.offset0,@object
	.size		.nv.reservedSmem.offset0,0x4
	.type		.nv.reservedSmem.cap,@object
	.size		.nv.reservedSmem.cap,0x4
	.type		__assertfail,@function
